	.target	sm_100a

	.elftype	@"ET_EXEC"


//--------------------- .note.nv.tkinfo           --------------------------
	.section	.note.nv.tkinfo,"",@"SHT_NOTE"
	.sectionflags	@"SHF_NOTE_NV_TKINFO"
	.tkinfo
        /*0018*/ 	.word	0x00000081
        /*0030*/ 	.string	""
        /*0030*/ 	.string	"ptxas-blackwell"
        /*0030*/ 	.string	"Cuda compilation tools, release 12.9, V12.9.86"
        /*0030*/ 	.string	"Build cuda_12.9.r12.9/compiler.36037853_0"
        /*0030*/ 	.string	"-v  -suppress-debug-info  -lineinfo  -arch sm_100a "



//--------------------- .note.nv.cuver            --------------------------
	.section	.note.nv.cuver,"",@"SHT_NOTE"
	.sectionflags	@"SHF_NOTE_NV_CUVER"
        /*0018*/ 	.short	0x0001
        /*001a*/ 	.short	0x0064
        /*001c*/ 	.short	0x0001
        /*001e*/ 	.short	0x0000
        /*0020*/ 	.short	0x0001
        /*0022*/ 	.short	0x0000


//--------------------- .nv.info                  --------------------------
	.section	.nv.info,"",@"SHT_CUDA_INFO"
	.align	4


	//----- nvinfo : EIATTR_REGCOUNT
	.align		4
        /*0000*/ 	.byte	0x04, 0x2f
        /*0002*/ 	.short	(.L_4 - .L_3)
	.align		4
.L_3:
        /*0004*/ 	.word	index@(gluon_tcgen05)
        /*0008*/ 	.word	0x00000047


	//----- nvinfo : EIATTR_FRAME_SIZE
	.align		4
.L_4:
        /*000c*/ 	.byte	0x04, 0x11
        /*000e*/ 	.short	(.L_6 - .L_5)
	.align		4
.L_5:
        /*0010*/ 	.word	index@($__internal_2_$__cuda_sm10x_tcgen05_guardrail_trap_unallocated_columns_being_dealloced)
        /*0014*/ 	.word	0x00000000


	//----- nvinfo : EIATTR_FRAME_SIZE
	.align		4
.L_6:
        /*0018*/ 	.byte	0x04, 0x11
        /*001a*/ 	.short	(.L_8 - .L_7)
	.align		4
.L_7:
        /*001c*/ 	.word	index@($__internal_1_$__cuda_sm10x_tcgen05_guardrail_trap_phase_invalid_during_alloc)
        /*0020*/ 	.word	0x00000000


	//----- nvinfo : EIATTR_FRAME_SIZE
	.align		4
.L_8:
        /*0024*/ 	.byte	0x04, 0x11
        /*0026*/ 	.short	(.L_10 - .L_9)
	.align		4
.L_9:
        /*0028*/ 	.word	index@($__internal_0_$__cuda_sm10x_tcgen05_guardrail_trap_col_being_dealloced_not_returned_by_alloc)
        /*002c*/ 	.word	0x00000000


	//----- nvinfo : EIATTR_FRAME_SIZE
	.align		4
.L_10:
        /*0030*/ 	.byte	0x04, 0x11
        /*0032*/ 	.short	(.L_12 - .L_11)
	.align		4
.L_11:
        /*0034*/ 	.word	index@(gluon_tcgen05)
        /*0038*/ 	.word	0x00000000


	//----- nvinfo : EIATTR_MIN_STACK_SIZE
	.align		4
.L_12:
        /*003c*/ 	.byte	0x04, 0x12
        /*003e*/ 	.short	(.L_14 - .L_13)
	.align		4
.L_13:
        /*0040*/ 	.word	index@(gluon_tcgen05)
        /*0044*/ 	.word	0x00000000
.L_14:


//--------------------- .nv.info.gluon_tcgen05    --------------------------
	.section	.nv.info.gluon_tcgen05,"",@"SHT_CUDA_INFO"
	.sectionflags	@""
	.align	4


	//----- nvinfo : EIATTR_CUDA_API_VERSION
	.align		4
        /*0000*/ 	.byte	0x04, 0x37
        /*0002*/ 	.short	(.L_16 - .L_15)
.L_15:
        /*0004*/ 	.word	0x00000081


	//----- nvinfo : EIATTR_KPARAM_INFO
	.align		4
.L_16:
        /*0008*/ 	.byte	0x04, 0x17
        /*000a*/ 	.short	(.L_18 - .L_17)
.L_17:
        /*000c*/ 	.word	0x00000000
        /*0010*/ 	.short	0x000a
        /*0012*/ 	.short	0x0048
        /*0014*/ 	.byte	0x00, 0xf4, 0x21, 0x00


	//----- nvinfo : EIATTR_KPARAM_INFO
	.align		4
.L_18:
        /*0018*/ 	.byte	0x04, 0x17
        /*001a*/ 	.short	(.L_20 - .L_19)
.L_19:
        /*001c*/ 	.word	0x00000000
        /*0020*/ 	.short	0x0009
        /*0022*/ 	.short	0x0040
        /*0024*/ 	.byte	0x00, 0xf4, 0x21, 0x00


	//----- nvinfo : EIATTR_KPARAM_INFO
	.align		4
.L_20:
        /*0028*/ 	.byte	0x04, 0x17
        /*002a*/ 	.short	(.L_22 - .L_21)
.L_21:
        /*002c*/ 	.word	0x00000000
        /*0030*/ 	.short	0x0008
        /*0032*/ 	.short	0x0038
        /*0034*/ 	.byte	0x00, 0xf0, 0x21, 0x00


	//----- nvinfo : EIATTR_KPARAM_INFO
	.align		4
.L_22:
        /*0038*/ 	.byte	0x04, 0x17
        /*003a*/ 	.short	(.L_24 - .L_23)
.L_23:
        /*003c*/ 	.word	0x00000000
        /*0040*/ 	.short	0x0007
        /*0042*/ 	.short	0x0030
        /*0044*/ 	.byte	0x00, 0xf0, 0x21, 0x00


	//----- nvinfo : EIATTR_KPARAM_INFO
	.align		4
.L_24:
        /*0048*/ 	.byte	0x04, 0x17
        /*004a*/ 	.short	(.L_26 - .L_25)
.L_25:
        /*004c*/ 	.word	0x00000000
        /*0050*/ 	.short	0x0006
        /*0052*/ 	.short	0x0028
        /*0054*/ 	.byte	0x00, 0xf0, 0x21, 0x00


	//----- nvinfo : EIATTR_KPARAM_INFO
	.align		4
.L_26:
        /*0058*/ 	.byte	0x04, 0x17
        /*005a*/ 	.short	(.L_28 - .L_27)
.L_27:
        /*005c*/ 	.word	0x00000000
        /*0060*/ 	.short	0x0005
        /*0062*/ 	.short	0x0020
        /*0064*/ 	.byte	0x00, 0xf0, 0x11, 0x00


	//----- nvinfo : EIATTR_KPARAM_INFO
	.align		4
.L_28:
        /*0068*/ 	.byte	0x04, 0x17
        /*006a*/ 	.short	(.L_30 - .L_29)
.L_29:
        /*006c*/ 	.word	0x00000000
        /*0070*/ 	.short	0x0004
        /*0072*/ 	.short	0x001c
        /*0074*/ 	.byte	0x00, 0xf0, 0x11, 0x00


	//----- nvinfo : EIATTR_KPARAM_INFO
	.align		4
.L_30:
        /*0078*/ 	.byte	0x04, 0x17
        /*007a*/ 	.short	(.L_32 - .L_31)
.L_31:
        /*007c*/ 	.word	0x00000000
        /*0080*/ 	.short	0x0003
        /*0082*/ 	.short	0x0018
        /*0084*/ 	.byte	0x00, 0xf0, 0x11, 0x00


	//----- nvinfo : EIATTR_KPARAM_INFO
	.align		4
.L_32:
        /*0088*/ 	.byte	0x04, 0x17
        /*008a*/ 	.short	(.L_34 - .L_33)
.L_33:
        /*008c*/ 	.word	0x00000000
        /*0090*/ 	.short	0x0002
        /*0092*/ 	.short	0x0010
        /*0094*/ 	.byte	0x00, 0xf4, 0x21, 0x00


	//----- nvinfo : EIATTR_KPARAM_INFO
	.align		4
.L_34:
        /*0098*/ 	.byte	0x04, 0x17
        /*009a*/ 	.short	(.L_36 - .L_35)
.L_35:
        /*009c*/ 	.word	0x00000000
        /*00a0*/ 	.short	0x0001
        /*00a2*/ 	.short	0x0008
        /*00a4*/ 	.byte	0x00, 0xf4, 0x21, 0x00


	//----- nvinfo : EIATTR_KPARAM_INFO
	.align		4
.L_36:
        /*00a8*/ 	.byte	0x04, 0x17
        /*00aa*/ 	.short	(.L_38 - .L_37)
.L_37:
        /*00ac*/ 	.word	0x00000000
        /*00b0*/ 	.short	0x0000
        /*00b2*/ 	.short	0x0000
        /*00b4*/ 	.byte	0x00, 0xf4, 0x21, 0x00


	//----- nvinfo : EIATTR_AT_ENTRY_FRAGMENTS
	.align		4
.L_38:
        /*00b8*/ 	.byte	0x04, 0x4f
        /*00ba*/ 	.short	(.L_40 - .L_39)


	//   ....[0]....
.L_39:
        /*00bc*/ 	.word	0x00000004


	//----- nvinfo : EIATTR_RESERVED_SMEM_USED
	.align		4
.L_40:
        /*00c0*/ 	.byte	0x01, 0x41
	.zero		2


	//----- nvinfo : EIATTR_SPARSE_MMA_MASK
	.align		4
        /*00c4*/ 	.byte	0x03, 0x50
        /*00c6*/ 	.short	0x0000


	//----- nvinfo : EIATTR_TCGEN05_1CTA_USED
	.align		4
        /*00c8*/ 	.byte	0x01, 0x51
	.zero		2


	//----- nvinfo : EIATTR_MAXREG_COUNT
	.align		4
        /*00cc*/ 	.byte	0x03, 0x1b
        /*00ce*/ 	.short	0x00ff


	//----- nvinfo : EIATTR_NUM_BARRIERS
	.align		4
        /*00d0*/ 	.byte	0x02, 0x4c
        /*00d2*/ 	.byte	0x01
	.zero		1


	//----- nvinfo : EIATTR_INT_WARP_WIDE_INSTR_OFFSETS
	.align		4
        /*00d4*/ 	.byte	0x04, 0x31
        /*00d6*/ 	.short	(.L_42 - .L_41)


	//   ....[0]....
.L_41:
        /*00d8*/ 	.word	0x00001740


	//   ....[1]....
        /*00dc*/ 	.word	0x00001760


	//   ....[2]....
        /*00e0*/ 	.word	0x000017f0


	//   ....[3]....
        /*00e4*/ 	.word	0x000019d0


	//   ....[4]....
        /*00e8*/ 	.word	0x000019e0


	//   ....[5]....
        /*00ec*/ 	.word	0x00001a30


	//   ....[6]....
        /*00f0*/ 	.word	0x00001a40


	//   ....[7]....
        /*00f4*/ 	.word	0x00001e80


	//   ....[8]....
        /*00f8*/ 	.word	0x00001e90


	//   ....[9]....
        /*00fc*/ 	.word	0x00002010


	//   ....[10]....
        /*0100*/ 	.word	0x00002060


	//   ....[11]....
        /*0104*/ 	.word	0x000020a0


	//   ....[12]....
        /*0108*/ 	.word	0x000020c0


	//   ....[13]....
        /*010c*/ 	.word	0x00002590


	//   ....[14]....
        /*0110*/ 	.word	0x000025a0


	//   ....[15]....
        /*0114*/ 	.word	0x000028b0


	//   ....[16]....
        /*0118*/ 	.word	0x000028c0


	//   ....[17]....
        /*011c*/ 	.word	0x00002db0


	//   ....[18]....
        /*0120*/ 	.word	0x00002e00


	//----- nvinfo : EIATTR_COOP_GROUP_MASK_REGIDS
	.align		4
.L_42:
        /*0124*/ 	.byte	0x04, 0x29
        /*0126*/ 	.short	(.L_44 - .L_43)


	//   ....[0]....
.L_43:
        /*0128*/ 	.word	0xffffffff


	//   ....[1]....
        /*012c*/ 	.word	0xffffffff


	//   ....[2]....
        /*0130*/ 	.word	0xffffffff


	//   ....[3]....
        /*0134*/ 	.word	0xffffffff


	//   ....[4]....
        /*0138*/ 	.word	0xffffffff


	//   ....[5]....
        /*013c*/ 	.word	0xffffffff


	//   ....[6]....
        /*0140*/ 	.word	0xffffffff


	//   ....[7]....
        /*0144*/ 	.word	0xffffffff


	//   ....[8]....
        /*0148*/ 	.word	0xffffffff


	//   ....[9]....
        /*014c*/ 	.word	0xffffffff


	//----- nvinfo : EIATTR_COOP_GROUP_INSTR_OFFSETS
	.align		4
.L_44:
        /*0150*/ 	.byte	0x04, 0x28
        /*0152*/ 	.short	(.L_46 - .L_45)


	//   ....[0]....
.L_45:
        /*0154*/ 	.word	0x00000050


	//   ....[1]....
        /*0158*/ 	.word	0x00000310


	//   ....[2]....
        /*015c*/ 	.word	0x00000500


	//   ....[3]....
        /*0160*/ 	.word	0x000009c0


	//   ....[4]....
        /*0164*/ 	.word	0x00000b00


	//   ....[5]....
        /*0168*/ 	.word	0x00000fb0


	//   ....[6]....
        /*016c*/ 	.word	0x000010f0


	//   ....[7]....
        /*0170*/ 	.word	0x000015e0


	//   ....[8]....
        /*0174*/ 	.word	0x00002c40


	//   ....[9]....
        /*0178*/ 	.word	0x00002eb0


	//----- nvinfo : EIATTR_VRC_CTA_INIT_COUNT
	.align		4
.L_46:
        /*017c*/ 	.byte	0x02, 0x4a
        /*017e*/ 	.byte	0x80
	.zero		1


	//----- nvinfo : EIATTR_MBARRIER_INSTR_OFFSETS
	.align		4
        /*0180*/ 	.byte	0x04, 0x39
        /*0182*/ 	.short	(.L_48 - .L_47)


	//   ....[0]....
.L_47:
        /*0184*/ 	.word	0x00001810
        /*0188*/ 	.word	0x000000ff
        /*018c*/ 	.word	0x00018000
        /*0190*/ 	.short	0x0100
        /*0192*/ 	.byte	0x09
	.zero		1


	//   ....[1]....
        /*0194*/ 	.word	0x00001820
        /*0198*/ 	.word	0x000000ff
        /*019c*/ 	.word	0x00018010
        /*01a0*/ 	.short	0x0100
        /*01a2*/ 	.byte	0x09
	.zero		1


	//   ....[2]....
        /*01a4*/ 	.word	0x000018d0
        /*01a8*/ 	.word	0x000000ff
        /*01ac*/ 	.word	0x00018008
        /*01b0*/ 	.short	0x0100
        /*01b2*/ 	.byte	0x09
	.zero		1


	//   ....[3]....
        /*01b4*/ 	.word	0x000018e0
        /*01b8*/ 	.word	0x000000ff
        /*01bc*/ 	.word	0x00018018
        /*01c0*/ 	.short	0x0100
        /*01c2*/ 	.byte	0x09
	.zero		1


	//   ....[4]....
        /*01c4*/ 	.word	0x00001ae0
        /*01c8*/ 	.word	0x000000ff
        /*01cc*/ 	.word	0x00018000
        /*01d0*/ 	.short	0x010a
        /*01d2*/ 	.byte	0x09
	.zero		1


	//   ....[5]....
        /*01d4*/ 	.word	0x00001ee0
        /*01d8*/ 	.word	0x000000ff
        /*01dc*/ 	.word	0x00018010
        /*01e0*/ 	.short	0x010a
        /*01e2*/ 	.byte	0x09
	.zero		1


	//   ....[6]....
        /*01e4*/ 	.word	0x00002140
        /*01e8*/ 	.word	0x000000ff
        /*01ec*/ 	.word	0x00018000
        /*01f0*/ 	.short	0x010a
        /*01f2*/ 	.byte	0x2c
	.zero		1


	//   ....[7]....
        /*01f4*/ 	.word	0x000025e0
        /*01f8*/ 	.word	0x000000ff
        /*01fc*/ 	.word	0x00018010
        /*0200*/ 	.short	0x010a
        /*0202*/ 	.byte	0x2c
	.zero		1


	//   ....[8]....
        /*0204*/ 	.word	0x000026b0
        /*0208*/ 	.word	0x000000ff
        /*020c*/ 	.word	0x00018000
        /*0210*/ 	.short	0x0108
        /*0212*/ 	.byte	0x09
	.zero		1


	//   ....[9]....
        /*0214*/ 	.word	0x000026c0
        /*0218*/ 	.word	0x000000ff
        /*021c*/ 	.word	0x00018010
        /*0220*/ 	.short	0x0108
        /*0222*/ 	.byte	0x09
	.zero		1


	//   ....[10]....
        /*0224*/ 	.word	0x00002710
        /*0228*/ 	.word	0x000000ff
        /*022c*/ 	.word	0x00018008
        /*0230*/ 	.short	0x0108
        /*0232*/ 	.byte	0x09
	.zero		1


	//   ....[11]....
        /*0234*/ 	.word	0x00002720
        /*0238*/ 	.word	0x000000ff
        /*023c*/ 	.word	0x00018018
        /*0240*/ 	.short	0x0108
        /*0242*/ 	.byte	0x09
	.zero		1


	//   ....[12]....
        /*0244*/ 	.word	0x00002ed0
        /*0248*/ 	.word	0x000000ff
        /*024c*/ 	.word	0x00018000
        /*0250*/ 	.short	0x010a
        /*0252*/ 	.byte	0x09
	.zero		1


	//   ....[13]....
        /*0254*/ 	.word	0x00002f00
        /*0258*/ 	.word	0x000000ff
        /*025c*/ 	.word	0x00018010
        /*0260*/ 	.short	0x010a
        /*0262*/ 	.byte	0x09
	.zero		1


	//   ....[14]....
        /*0264*/ 	.word	0x00002f30
        /*0268*/ 	.word	0x000000ff
        /*026c*/ 	.word	0x00018000
        /*0270*/ 	.short	0x010a
        /*0272*/ 	.byte	0x2c
	.zero		1


	//   ....[15]....
        /*0274*/ 	.word	0x00002f60
        /*0278*/ 	.word	0x000000ff
        /*027c*/ 	.word	0x00018010
        /*0280*/ 	.short	0x010a
        /*0282*/ 	.byte	0x2c
	.zero		1


	//----- nvinfo : EIATTR_NUM_MBARRIERS
	.align		4
.L_48:
        /*0284*/ 	.byte	0x03, 0x38
        /*0286*/ 	.short	0x0004


	//----- nvinfo : EIATTR_EXIT_INSTR_OFFSETS
	.align		4
        /*0288*/ 	.byte	0x04, 0x1c
        /*028a*/ 	.short	(.L_50 - .L_49)


	//   ....[0]....
.L_49:
        /*028c*/ 	.word	0x00002ec0


	//----- nvinfo : EIATTR_REQNTID
	.align		4
.L_50:
        /*0290*/ 	.byte	0x04, 0x10
        /*0292*/ 	.short	(.L_52 - .L_51)
.L_51:
        /*0294*/ 	.word	0x00000080
        /*0298*/ 	.word	0x00000001
        /*029c*/ 	.word	0x00000001


	//----- nvinfo : EIATTR_CRS_STACK_SIZE
	.align		4
.L_52:
        /*02a0*/ 	.byte	0x04, 0x1e
        /*02a2*/ 	.short	(.L_54 - .L_53)
.L_53:
        /*02a4*/ 	.word	0x00000000


	//----- nvinfo : EIATTR_CBANK_PARAM_SIZE
	.align		4
.L_54:
        /*02a8*/ 	.byte	0x03, 0x19
        /*02aa*/ 	.short	0x0050


	//----- nvinfo : EIATTR_PARAM_CBANK
	.align		4
        /*02ac*/ 	.byte	0x04, 0x0a
        /*02ae*/ 	.short	(.L_56 - .L_55)
	.align		4
.L_55:
        /*02b0*/ 	.word	index@(.nv.constant0.gluon_tcgen05)
        /*02b4*/ 	.short	0x0380
        /*02b6*/ 	.short	0x0050


	//----- nvinfo : EIATTR_SW_WAR
	.align		4
.L_56:
        /*02b8*/ 	.byte	0x04, 0x36
        /*02ba*/ 	.short	(.L_58 - .L_57)
.L_57:
        /*02bc*/ 	.word	0x00000008
.L_58:


//--------------------- .nv.compat                --------------------------
	.section	.nv.compat,"",@"SHT_CUDA_COMPAT_INFO"
	.align	4
        /*0000*/ 	.byte	0x02, 0x02, 0x02, 0x00, 0x02, 0x05, 0x05, 0x00, 0x02, 0x03, 0x03, 0x00, 0x02, 0x06, 0x01, 0x00


//--------------------- .nv.callgraph             --------------------------
	.section	.nv.callgraph,"",@"SHT_CUDA_CALLGRAPH"
	.align	4
	.sectionentsize	8
	.align		4
        /*0000*/ 	.word	0x00000000
	.align		4
        /*0004*/ 	.word	0xffffffff
	.align		4
        /*0008*/ 	.word	0x00000000
	.align		4
        /*000c*/ 	.word	0xfffffffe
	.align		4
        /*0010*/ 	.word	0x00000000
	.align		4
        /*0014*/ 	.word	0xfffffffd
	.align		4
        /*0018*/ 	.word	0x00000000
	.align		4
        /*001c*/ 	.word	0xfffffffc


//--------------------- .text.gluon_tcgen05       --------------------------
	.section	.text.gluon_tcgen05,"ax",@progbits
	.align	128
        .global         gluon_tcgen05
        .type           gluon_tcgen05,@function
        .size           gluon_tcgen05,(.L_x_77 - gluon_tcgen05)
        .other          gluon_tcgen05,@"STO_CUDA_ENTRY STV_DEFAULT"
gluon_tcgen05:
.text.gluon_tcgen05:
[----:B------:R-:W1:Y:S01]  /*0000*/  LDC R1, c[0x0][0x37c] ;  /* 0x0000df00ff017b82 */ /* 0x000e620000000800 */
[----:B------:R-:W2:Y:S02]  /*0010*/  S2R R0, SR_TID.X ;  /* 0x0000000000007919 */ /* 0x000ea40000002100 */
[----:B--2---:R-:W-:-:S13]  /*0020*/  ISETP.GE.U32.AND P2, PT, R0, 0x20, PT ;  /* 0x000000200000780c */ /* 0x004fda0003f46070 */
[----:B------:R-:W-:Y:S05]  /*0030*/  @P2 BRA `(.L_x_0) ;  /* 0x0000000000b82947 */ /* 0x000fea0003800000 */
[----:B------:R-:W2:Y:S01]  /*0040*/  S2UR UR6, SR_CgaCtaId ;  /* 0x00000000000679c3 */ /* 0x000ea20000008800 */
[----:B------:R-:W-:Y:S01]  /*0050*/  NOP ;  /* 0x0000000000007918 */ /* 0x000fe20000000000 */
[----:B------:R-:W-:Y:S02]  /*0060*/  UMOV UR4, 0x40 ;  /* 0x0000004000047882 */ /* 0x000fe40000000000 */
[----:B--2---:R-:W-:-:S09]  /*0070*/  ULEA UR4, UR6, UR4, 0x18 ;  /* 0x0000000406047291 */ /* 0x004fd2000f8ec0ff */
[----:B------:R-:W2:Y:S01]  /*0080*/  LDS.U8 R2, [UR4] ;  /* 0x00000004ff027984 */ /* 0x000ea20008000000 */
[----:B------:R-:W-:Y:S02]  /*0090*/  UMOV UR4, 0x400 ;  /* 0x0000040000047882 */ /* 0x000fe40000000000 */
[----:B------:R-:W-:Y:S01]  /*00a0*/  ULEA UR4, UR6, UR4, 0x18 ;  /* 0x0000000406047291 */ /* 0x000fe2000f8ec0ff */
[----:B--2---:R-:W-:-:S13]  /*00b0*/  ISETP.NE.AND P0, PT, R2, RZ, PT ;  /* 0x000000ff0200720c */ /* 0x004fda0003f05270 */
[----:B------:R-:W-:Y:S05]  /*00c0*/  @P0 BRA `(.L_x_1) ;  /* 0x00000000007c0947 */ /* 0x000fea0003800000 */
[----:B------:R-:W-:-:S13]  /*00d0*/  ELECT P0, URZ, PT ;  /* 0x0000000000ff782f */ /* 0x000fda0003800000 */
[----:B------:R-:W-:Y:S05]  /*00e0*/  @!P0 BRA `(.L_x_2) ;  /* 0x0000000000848947 */ /* 0x000fea0003800000 */
[----:B------:R-:W-:Y:S01]  /*00f0*/  UMOV UR5, 0x4 ;  /* 0x0000000400057882 */ /* 0x000fe20000000000 */
[----:B------:R-:W-:Y:S02]  /*0100*/  IMAD.MOV.U32 R5, RZ, RZ, 0x1 ;  /* 0x00000001ff057424 */ /* 0x000fe400078e00ff */
[----:B------:R-:W-:Y:S02]  /*0110*/  IMAD.MOV.U32 R3, RZ, RZ, 0xf ;  /* 0x0000000fff037424 */ /* 0x000fe400078e00ff */
[----:B------:R-:W-:Y:S04]  /*0120*/  DEPBAR.LE SB2, 0x36 ;  /* 0x0000ad800000791a */ /* 0x000fe80000000000 */
[----:B------:R-:W2:Y:S02]  /*0130*/  UTCATOMSWS.FIND_AND_SET.ALIGN UP0, UR5, UR5 ;  /* 0x00000005000575e3 */ /* 0x000ea40008000800 */
[----:B--2---:R-:W-:-:S04]  /*0140*/  PLOP3.LUT P0, PT, PT, PT, UP0, 0x80, 0x8 ;  /* 0x000000000008781c */ /* 0x004fc80003f0f008 */
[----:B------:R-:W-:-:S04]  /*0150*/  SEL R2, RZ, 0xffffffff, !P0 ;  /* 0xffffffffff027807 */ /* 0x000fc80004000000 */
[----:B------:R-:W-:Y:S01]  /*0160*/  ISETP.NE.AND P0, PT, R2, RZ, PT ;  /* 0x000000ff0200720c */ /* 0x000fe20003f05270 */
[----:B------:R-:W-:-:S12]  /*0170*/  IMAD.U32 R2, RZ, RZ, UR5 ;  /* 0x00000005ff027e24 */ /* 0x000fd8000f8e00ff */
[----:B------:R-:W-:Y:S05]  /*0180*/  @P0 BRA `(.L_x_3) ;  /* 0x0000000000240947 */ /* 0x000fea0003800000 */
.L_x_4:
[----:B------:R-:W-:Y:S05]  /*0190*/  NANOSLEEP 0x64 ;  /* 0x000000640000795d */ /* 0x000fea0003800000 */
[----:B------:R-:W-:-:S05]  /*01a0*/  UMOV UR5, 0x4 ;  /* 0x0000000400057882 */ /* 0x000fca0000000000 */
[----:B------:R-:W-:Y:S04]  /*01b0*/  DEPBAR.LE SB2, 0x36 ;  /* 0x0000ad800000791a */ /* 0x000fe80000000000 */
[----:B------:R-:W2:Y:S02]  /*01c0*/  UTCATOMSWS.FIND_AND_SET.ALIGN UP0, UR5, UR5 ;  /* 0x00000005000575e3 */ /* 0x000ea40008000800 */
[----:B--2---:R-:W-:-:S04]  /*01d0*/  PLOP3.LUT P0, PT, PT, PT, UP0, 0x80, 0x8 ;  /* 0x000000000008781c */ /* 0x004fc80003f0f008 */
[----:B------:R-:W-:-:S04]  /*01e0*/  SEL R2, RZ, 0xffffffff, !P0 ;  /* 0xffffffffff027807 */ /* 0x000fc80004000000 */
[----:B------:R-:W-:Y:S01]  /*01f0*/  ISETP.NE.AND P0, PT, R2, RZ, PT ;  /* 0x000000ff0200720c */ /* 0x000fe20003f05270 */
[----:B------:R-:W-:-:S12]  /*0200*/  IMAD.U32 R2, RZ, RZ, UR5 ;  /* 0x00000005ff027e24 */ /* 0x000fd8000f8e00ff */
[----:B------:R-:W-:Y:S05]  /*0210*/  @!P0 BRA `(.L_x_4) ;  /* 0xfffffffc00dc8947 */ /* 0x000fea000383ffff */
.L_x_3:
[C---:B------:R-:W-:Y:S01]  /*0220*/  VIADD R4, R2.reuse, 0x10 ;  /* 0x0000001002047836 */ /* 0x040fe20000000000 */
[----:B------:R-:W-:Y:S01]  /*0230*/  UMOV UR5, 0x50 ;  /* 0x0000005000057882 */ /* 0x000fe20000000000 */
[----:B------:R-:W-:Y:S01]  /*0240*/  SHF.L.U32 R3, R3, R2, RZ ;  /* 0x0000000203037219 */ /* 0x000fe200000006ff */
[----:B------:R-:W-:Y:S01]  /*0250*/  ULEA UR5, UR6, UR5, 0x18 ;  /* 0x0000000506057291 */ /* 0x000fe2000f8ec0ff */
[----:B------:R-:W-:Y:S01]  /*0260*/  IMAD.SHL.U32 R2, R2, 0x20, RZ ;  /* 0x0000002002027824 */ /* 0x000fe200078e00ff */
[----:B------:R-:W-:-:S04]  /*0270*/  SHF.L.U32 R4, R5, R4, RZ ;  /* 0x0000000405047219 */ /* 0x000fc800000006ff */
[----:B------:R-:W-:-:S05]  /*0280*/  LOP3.LUT R3, R4, R3, RZ, 0xfc, !PT ;  /* 0x0000000304037212 */ /* 0x000fca00078efcff */
[----:B------:R2:W-:Y:S04]  /*0290*/  ATOMS.OR RZ, [UR5], R3 ;  /* 0x00000003ffff798c */ /* 0x0005e8000b000005 */
[----:B------:R2:W-:Y:S01]  /*02a0*/  STS [UR4], R2 ;  /* 0x00000002ff007988 */ /* 0x0005e20008000804 */
[----:B------:R-:W-:Y:S05]  /*02b0*/  BRA `(.L_x_2) ;  /* 0x0000000000107947 */ /* 0x000fea0003800000 */
.L_x_1:
[----:B------:R-:W-:Y:S01]  /*02c0*/  IMAD.MOV.U32 R3, RZ, RZ, -0x1 ;  /* 0xffffffffff037424 */ /* 0x000fe200078e00ff */
[----:B------:R-:W-:-:S04]  /*02d0*/  MOV R2, 0x300 ;  /* 0x0000030000027802 */ /* 0x000fc80000000f00 */
[----:B------:R2:W-:Y:S03]  /*02e0*/  STS [UR4], R3 ;  /* 0x00000003ff007988 */ /* 0x0005e60008000804 */
[----:B-12---:R-:W-:Y:S05]  /*02f0*/  CALL.REL.NOINC `($__internal_1_$__cuda_sm10x_tcgen05_guardrail_trap_phase_invalid_during_alloc) ;  /* 0x0000002c00307944 */ /* 0x006fea0003c00000 */
.L_x_2:
[----:B------:R-:W-:Y:S05]  /*0300*/  WARPSYNC.ALL ;  /* 0x0000000000007948 */ /* 0x000fea0003800000 */
[----:B------:R-:W-:Y:S01]  /*0310*/  NOP ;  /* 0x0000000000007918 */ /* 0x000fe20000000000 */
.L_x_0:
[----:B------:R-:W3:Y:S08]  /*0320*/  S2UR UR4, SR_CgaCtaId ;  /* 0x00000000000479c3 */ /* 0x000ef00000008800 */
[----:B------:R-:W-:Y:S01]  /*0330*/  BAR.SYNC.DEFER_BLOCKING 0x0 ;  /* 0x0000000000007b1d */ /* 0x000fe20000010000 */
[----:B------:R-:W-:-:S05]  /*0340*/  LOP3.LUT R68, R0, 0x7f, RZ, 0xc0, !PT ;  /* 0x0000007f00447812 */ /* 0x000fca00078ec0ff */
[----:B------:R-:W-:Y:S02]  /*0350*/  UMOV UR9, 0x400 ;  /* 0x0000040000097882 */ /* 0x000fe40000000000 */
[----:B--2---:R-:W2:Y:S08]  /*0360*/  LDC R3, c[0x0][0x398] ;  /* 0x0000e600ff037b82 */ /* 0x004eb00000000800 */
[----:B------:R-:W4:Y:S01]  /*0370*/  LDC R12, c[0x0][0x3a0] ;  /* 0x0000e800ff0c7b82 */ /* 0x000f220000000800 */
[----:B---3--:R-:W-:-:S07]  /*0380*/  ULEA UR9, UR4, UR9, 0x18 ;  /* 0x0000000904097291 */ /* 0x008fce000f8ec0ff */
[----:B------:R-:W3:Y:S02]  /*0390*/  S2UR UR18, SR_CTAID.Y ;  /* 0x00000000001279c3 */ /* 0x000ee40000002600 */
[----:B------:R-:W5:Y:S06]  /*03a0*/  LDS R4, [UR9] ;  /* 0x00000009ff047984 */ /* 0x000f6c0008000800 */
[----:B------:R-:W-:Y:S06]  /*03b0*/  BAR.SYNC.DEFER_BLOCKING 0x0 ;  /* 0x0000000000007b1d */ /* 0x000fec0000010000 */
[----:B------:R-:W-:Y:S05]  /*03c0*/  @P2 BRA `(.L_x_5) ;  /* 0x0000000000182947 */ /* 0x000fea0003800000 */
[----:B------:R-:W-:Y:S01]  /*03d0*/  ELECT P0, URZ, PT ;  /* 0x0000000000ff782f */ /* 0x000fe20003800000 */
[----:B------:R-:W-:Y:S01]  /*03e0*/  IMAD.MOV.U32 R2, RZ, RZ, 0x1 ;  /* 0x00000001ff027424 */ /* 0x000fe200078e00ff */
[----:B------:R-:W-:Y:S01]  /*03f0*/  UMOV UR5, 0x40 ;  /* 0x0000004000057882 */ /* 0x000fe20000000000 */
[----:B------:R-:W-:Y:S01]  /*0400*/  UVIRTCOUNT.DEALLOC.SMPOOL 0x80 ;  /* 0x000000800000784c */ /* 0x000fe20000000000 */
[----:B------:R-:W-:-:S09]  /*0410*/  ULEA UR5, UR4, UR5, 0x18 ;  /* 0x0000000504057291 */ /* 0x000fd2000f8ec0ff */
[----:B------:R5:W-:Y:S03]  /*0420*/  @P0 STS.U8 [UR5], R2 ;  /* 0x00000002ff000988 */ /* 0x000be60008000005 */
.L_x_5:
[----:B------:R-:W5:Y:S01]  /*0430*/  S2UR UR4, SR_CTAID.Z ;  /* 0x00000000000479c3 */ /* 0x000f620000002700 */
[----:B------:R-:W4:Y:S01]  /*0440*/  LDCU UR5, c[0x0][0x370] ;  /* 0x00006e00ff0577ac */ /* 0x000f220008000800 */
[C---:B------:R-:W-:Y:S01]  /*0450*/  ISETP.GE.U32.AND P0, PT, R68.reuse, 0x20, PT ;  /* 0x000000204400780c */ /* 0x040fe20003f06070 */
[----:B--2--5:R-:W-:Y:S01]  /*0460*/  VIADD R2, R3, 0xffffffff ;  /* 0xffffffff03027836 */ /* 0x024fe20000000000 */
[C---:B------:R-:W-:Y:S01]  /*0470*/  ISETP.NE.U32.AND P3, PT, R68.reuse, RZ, PT ;  /* 0x000000ff4400720c */ /* 0x040fe20003f65070 */
[----:B------:R-:W2:Y:S01]  /*0480*/  LDCU UR6, c[0x0][0x374] ;  /* 0x00006e80ff0677ac */ /* 0x000ea20008000800 */
[----:B------:R-:W-:Y:S01]  /*0490*/  LEA R13, R68, UR9, 0x2 ;  /* 0x00000009440d7c11 */ /* 0x000fe2000f8e10ff */
[----:B----4-:R-:W-:Y:S01]  /*04a0*/  VIADD R10, R12, 0xffffffff ;  /* 0xffffffff0c0a7836 */ /* 0x010fe20000000000 */
[----:B------:R-:W4:Y:S01]  /*04b0*/  S2UR UR15, SR_CTAID.X ;  /* 0x00000000000f79c3 */ /* 0x000f220000002500 */
[----:B------:R-:W5:Y:S01]  /*04c0*/  LDCU.64 UR10, c[0x0][0x3c0] ;  /* 0x00007800ff0a77ac */ /* 0x000f620008000a00 */
[----:B------:R-:W-:Y:S01]  /*04d0*/  R2UR UR8, R4 ;  /* 0x00000000040872ca */ /* 0x000fe200000e0000 */
[----:B------:R-:W-:Y:S04]  /*04e0*/  BSSY.RECONVERGENT B0, `(.L_x_6) ;  /* 0x0000011000007945 */ /* 0x000fe80003800200 */
[----:B------:R3:W-:Y:S01]  /*04f0*/  @!P0 STS [R13], RZ ;  /* 0x000000ff0d008388 */ /* 0x0007e20000000800 */
[----:B------:R-:W-:-:S03]  /*0500*/  NOP ;  /* 0x0000000000007918 */ /* 0x000fc60000000000 */
[----:B------:R3:W-:Y:S02]  /*0510*/  @!P3 STS [UR9+0x24], R2 ;  /* 0x00002402ff00b988 */ /* 0x0007e40008000809 */
[----:B--23--:R-:W-:Y:S02]  /*0520*/  UIMAD UR4, UR4, UR6, UR18 ;  /* 0x00000006040472a4 */ /* 0x00cfe4000f8e0212 */
[----:B------:R2:W-:Y:S02]  /*0530*/  @!P3 STS [UR9+0x20], R10 ;  /* 0x0000200aff00b988 */ /* 0x0005e40008000809 */
[----:B----4-:R-:W-:-:S04]  /*0540*/  UIMAD UR4, UR4, UR5, UR15 ;  /* 0x00000005040472a4 */ /* 0x010fc8000f8e020f */
[----:B------:R-:W-:-:S04]  /*0550*/  UIMAD UR4, UR4, 0x180, URZ ;  /* 0x00000180040478a4 */ /* 0x000fc8000f8e02ff */
[----:B-----5:R-:W-:-:S04]  /*0560*/  UIADD3 UR6, UP0, UPT, UR4, UR10, URZ ;  /* 0x0000000a04067290 */ /* 0x020fc8000ff1e0ff */
[----:B------:R-:W-:Y:S01]  /*0570*/  ULEA.HI.X.SX32 UR7, UR4, UR11, 0x1, UP0 ;  /* 0x0000000b04077291 */ /* 0x000fe200080f0eff */
[----:B--2---:R-:W-:Y:S11]  /*0580*/  @P3 BRA `(.L_x_7) ;  /* 0x0000000000183947 */ /* 0x004ff60003800000 */
[----:B------:R-:W2:Y:S01]  /*0590*/  LDS R3, [UR9+0x8] ;  /* 0x00000809ff037984 */ /* 0x000ea20008000800 */
[----:B------:R-:W3:Y:S01]  /*05a0*/  LDC.64 R6, c[0x0][0x380] ;  /* 0x0000e000ff067b82 */ /* 0x000ee20000000a00 */
[----:B------:R-:W-:Y:S02]  /*05b0*/  IMAD.MOV.U32 R4, RZ, RZ, 0x70 ;  /* 0x00000070ff047424 */ /* 0x000fe400078e00ff */
[----:B---3--:R3:W-:Y:S03]  /*05c0*/  STS.64 [UR9], R6 ;  /* 0x00000006ff007988 */ /* 0x0087e60008000a09 */
[----:B--2---:R-:W-:-:S05]  /*05d0*/  LOP3.LUT R3, R3, 0x10, R4, 0xd8, !PT ;  /* 0x0000001003037812 */ /* 0x004fca00078ed804 */
[----:B------:R3:W-:Y:S02]  /*05e0*/  STS [UR9+0x8], R3 ;  /* 0x00000803ff007988 */ /* 0x0007e40008000809 */
.L_x_7:
[----:B------:R-:W-:Y:S05]  /*05f0*/  BSYNC.RECONVERGENT B0 ;  /* 0x0000000000007941 */ /* 0x000fea0003800200 */
.L_x_6:
[----:B------:R-:W-:Y:S04]  /*0600*/  BSSY.RECONVERGENT B0, `(.L_x_8) ;  /* 0x000000a000007945 */ /* 0x000fe80003800200 */
[----:B------:R-:W-:Y:S05]  /*0610*/  @P3 BRA `(.L_x_9) ;  /* 0x0000000000203947 */ /* 0x000fea0003800000 */
[----:B---3--:R-:W2:Y:S01]  /*0620*/  LDS R3, [UR9+0x34] ;  /* 0x00003409ff037984 */ /* 0x008ea20008000800 */
[----:B------:R-:W-:Y:S02]  /*0630*/  IMAD.MOV.U32 R4, RZ, RZ, 0x3f000000 ;  /* 0x3f000000ff047424 */ /* 0x000fe400078e00ff */
[----:B------:R-:W-:Y:S01]  /*0640*/  @!P3 IMAD.MOV.U32 R5, RZ, RZ, 0x3f ;  /* 0x0000003fff05b424 */ /* 0x000fe200078e00ff */
[----:B------:R-:W3:Y:S02]  /*0650*/  @!P3 LDS R6, [UR9+0x38] ;  /* 0x00003809ff06b984 */ /* 0x000ee40008000800 */
[----:B--2---:R-:W-:Y:S02]  /*0660*/  LOP3.LUT R3, R3, 0xff000000, R4, 0xb8, !PT ;  /* 0xff00000003037812 */ /* 0x004fe400078eb804 */
[----:B---3--:R-:W-:-:S03]  /*0670*/  @!P3 LOP3.LUT R4, R6, 0xff, R5, 0xb8, !PT ;  /* 0x000000ff0604b812 */ /* 0x008fc600078eb805 */
[----:B------:R2:W-:Y:S04]  /*0680*/  STS [UR9+0x34], R3 ;  /* 0x00003403ff007988 */ /* 0x0005e80008000809 */
[----:B------:R2:W-:Y:S02]  /*0690*/  @!P3 STS [UR9+0x38], R4 ;  /* 0x00003804ff00b988 */ /* 0x0005e40008000809 */
.L_x_9:
[----:B------:R-:W-:Y:S05]  /*06a0*/  BSYNC.RECONVERGENT B0 ;  /* 0x0000000000007941 */ /* 0x000fea0003800200 */
.L_x_8:
[----:B------:R-:W-:Y:S04]  /*06b0*/  BSSY.RECONVERGENT B0, `(.L_x_10) ;  /* 0x000000e000007945 */ /* 0x000fe80003800200 */
[----:B------:R-:W-:Y:S05]  /*06c0*/  @P3 BRA `(.L_x_11) ;  /* 0x0000000000303947 */ /* 0x000fea0003800000 */
[----:B--2---:R-:W2:Y:S01]  /*06d0*/  LDS R4, [UR9+0x34] ;  /* 0x00003409ff047984 */ /* 0x004ea20008000800 */
[----:B------:R-:W4:Y:S03]  /*06e0*/  LDC.64 R8, c[0x0][0x3a8] ;  /* 0x0000ea00ff087b82 */ /* 0x000f260000000a00 */
[----:B---3--:R-:W3:Y:S01]  /*06f0*/  LDS R3, [UR9+0x1c] ;  /* 0x00001c09ff037984 */ /* 0x008ee20008000800 */
[C---:B----4-:R-:W-:Y:S01]  /*0700*/  SHF.L.U64.HI R6, R8.reuse, 0x1, R9 ;  /* 0x0000000108067819 */ /* 0x050fe20000010209 */
[----:B------:R-:W-:-:S03]  /*0710*/  IMAD.SHL.U32 R5, R8, 0x2, RZ ;  /* 0x0000000208057824 */ /* 0x000fc600078e00ff */
[--C-:B------:R-:W-:Y:S02]  /*0720*/  SHF.R.U32.HI R8, RZ, 0x4, R6.reuse ;  /* 0x00000004ff087819 */ /* 0x100fe40000011606 */
[----:B------:R-:W-:-:S05]  /*0730*/  SHF.R.U64 R5, R5, 0x4, R6 ;  /* 0x0000000405057819 */ /* 0x000fca0000001206 */
[----:B------:R4:W-:Y:S01]  /*0740*/  STS [UR9+0xc], R5 ;  /* 0x00000c05ff007988 */ /* 0x0009e20008000809 */
[----:B--2---:R-:W-:Y:S02]  /*0750*/  LOP3.LUT R4, R4, 0x7, RZ, 0xb8, !PT ;  /* 0x0000000704047812 */ /* 0x004fe400078eb8ff */
[----:B---3--:R-:W-:-:S03]  /*0760*/  LOP3.LUT R3, R3, 0xf, R8, 0xb8, !PT ;  /* 0x0000000f03037812 */ /* 0x008fc600078eb808 */
[----:B------:R4:W-:Y:S04]  /*0770*/  STS [UR9+0x34], R4 ;  /* 0x00003404ff007988 */ /* 0x0009e80008000809 */
[----:B------:R4:W-:Y:S02]  /*0780*/  STS [UR9+0x1c], R3 ;  /* 0x00001c03ff007988 */ /* 0x0009e40008000809 */
.L_x_11:
[----:B------:R-:W-:Y:S05]  /*0790*/  BSYNC.RECONVERGENT B0 ;  /* 0x0000000000007941 */ /* 0x000fea0003800200 */
.L_x_10:
[----:B------:R-:W-:Y:S04]  /*07a0*/  BSSY.RECONVERGENT B1, `(.L_x_12) ;  /* 0x000001a000017945 */ /* 0x000fe80003800200 */
[----:B------:R-:W-:Y:S04]  /*07b0*/  BSSY.RELIABLE B0, `(.L_x_13) ;  /* 0x0000015000007945 */ /* 0x000fe80003800100 */
[----:B------:R-:W-:Y:S05]  /*07c0*/  @P3 BRA `(.L_x_14) ;  /* 0x0000000000203947 */ /* 0x000fea0003800000 */
[----:B--234-:R-:W2:Y:S02]  /*07d0*/  LDS R3, [UR9+0x34] ;  /* 0x00003409ff037984 */ /* 0x01cea40008000800 */
[----:B--2---:R-:W-:-:S05]  /*07e0*/  LOP3.LUT R3, R3, 0x38, RZ, 0xb8, !PT ;  /* 0x0000003803037812 */ /* 0x004fca00078eb8ff */
[----:B------:R2:W-:Y:S01]  /*07f0*/  STS [UR9+0x34], R3 ;  /* 0x00003403ff007988 */ /* 0x0005e20008000809 */
[----:B------:R-:W-:Y:S05]  /*0800*/  @P3 BRA `(.L_x_15) ;  /* 0x0000000000203947 */ /* 0x000fea0003800000 */
[----:B--2---:R-:W2:Y:S01]  /*0810*/  LDS R3, [UR9+0x8] ;  /* 0x00000809ff037984 */ /* 0x004ea20008000800 */
[----:B------:R-:W-:-:S05]  /*0820*/  IMAD.MOV.U32 R4, RZ, RZ, 0x780 ;  /* 0x00000780ff047424 */ /* 0x000fca00078e00ff */
[----:B--2---:R-:W-:-:S05]  /*0830*/  LOP3.LUT R3, R3, 0x300, R4, 0xd8, !PT ;  /* 0x0000030003037812 */ /* 0x004fca00078ed804 */
[----:B------:R5:W-:Y:S02]  /*0840*/  STS [UR9+0x8], R3 ;  /* 0x00000803ff007988 */ /* 0x000be40008000809 */
.L_x_14:
[----:B------:R-:W-:Y:S05]  /*0850*/  @P3 BRA `(.L_x_16) ;  /* 0x0000000000283947 */ /* 0x000fea0003800000 */
[----:B--2345:R-:W2:Y:S02]  /*0860*/  LDS R3, [UR9+0x8] ;  /* 0x00000809ff037984 */ /* 0x03cea40008000800 */
[----:B--2---:R-:W-:-:S05]  /*0870*/  LOP3.LUT R3, R3, 0x1800, RZ, 0xb8, !PT ;  /* 0x0000180003037812 */ /* 0x004fca00078eb8ff */
[----:B------:R3:W-:Y:S02]  /*0880*/  STS [UR9+0x8], R3 ;  /* 0x00000803ff007988 */ /* 0x0007e40008000809 */
.L_x_15:
[----:B------:R-:W-:Y:S05]  /*0890*/  @P3 BREAK.RELIABLE B0 ;  /* 0x0000000000003942 */ /* 0x000fea0003800100 */
[----:B------:R-:W-:Y:S05]  /*08a0*/  @P3 BRA `(.L_x_17) ;  /* 0x0000000000243947 */ /* 0x000fea0003800000 */
[----:B------:R-:W4:Y:S01]  /*08b0*/  LDS R4, [UR9+0x8] ;  /* 0x00000809ff047984 */ /* 0x000f220008000800 */
[----:B--23--:R-:W-:-:S05]  /*08c0*/  IMAD.MOV.U32 R3, RZ, RZ, 0x6000 ;  /* 0x00006000ff037424 */ /* 0x00cfca00078e00ff */
[----:B----4-:R-:W-:-:S04]  /*08d0*/  LOP3.LUT R3, R4, 0x6000, R3, 0xd8, !PT ;  /* 0x0000600004037812 */ /* 0x010fc800078ed803 */
[----:B------:R-:W-:-:S05]  /*08e0*/  LOP3.LUT R3, R3, 0x400000, RZ, 0xb8, !PT ;  /* 0x0040000003037812 */ /* 0x000fca00078eb8ff */
[----:B------:R2:W-:Y:S02]  /*08f0*/  STS [UR9+0x8], R3 ;  /* 0x00000803ff007988 */ /* 0x0005e40008000809 */
.L_x_16:
[----:B------:R-:W-:Y:S05]  /*0900*/  BSYNC.RELIABLE B0 ;  /* 0x0000000000007941 */ /* 0x000fea0003800100 */
.L_x_13:
[----:B--2345:R-:W2:Y:S02]  /*0910*/  @!P3 LDS R3, [UR9+0x8] ;  /* 0x00000809ff03b984 */ /* 0x03cea40008000800 */
[----:B--2---:R-:W-:-:S05]  /*0920*/  @!P3 LOP3.LUT R3, R3, 0x8000, RZ, 0xb8, !PT ;  /* 0x000080000303b812 */ /* 0x004fca00078eb8ff */
[----:B------:R4:W-:Y:S02]  /*0930*/  @!P3 STS [UR9+0x8], R3 ;  /* 0x00000803ff00b988 */ /* 0x0009e40008000809 */
.L_x_17:
[----:B------:R-:W-:Y:S05]  /*0940*/  BSYNC.RECONVERGENT B1 ;  /* 0x0000000000017941 */ /* 0x000fea0003800200 */
.L_x_12:
[----:B------:R-:W-:Y:S05]  /*0950*/  WARPSYNC.ALL ;  /* 0x0000000000007948 */ /* 0x000fea0003800000 */
[----:B------:R-:W-:Y:S01]  /*0960*/  NOP ;  /* 0x0000000000007918 */ /* 0x000fe20000000000 */
[----:B------:R-:W5:Y:S02]  /*0970*/  LDC R6, c[0x0][0x39c] ;  /* 0x0000e700ff067b82 */ /* 0x000f640000000800 */
[----:B-----5:R-:W-:Y:S01]  /*0980*/  VIADD R6, R6, 0xffffffff ;  /* 0xffffffff06067836 */ /* 0x020fe20000000000 */
[----:B------:R-:W-:Y:S06]  /*0990*/  @P0 BRA `(.L_x_18) ;  /* 0x0000000000300947 */ /* 0x000fec0003800000 */
[----:B--234-:R-:W2:Y:S01]  /*09a0*/  S2R R3, SR_LANEID ;  /* 0x0000000000037919 */ /* 0x01cea20000000000 */
[----:B------:R-:W-:Y:S05]  /*09b0*/  WARPSYNC.ALL ;  /* 0x0000000000007948 */ /* 0x000fea0003800000 */
[----:B------:R-:W-:Y:S01]  /*09c0*/  NOP ;  /* 0x0000000000007918 */ /* 0x000fe20000000000 */
[----:B--2---:R-:W-:-:S05]  /*09d0*/  IMAD.SHL.U32 R3, R3, 0x4, RZ ;  /* 0x0000000403037824 */ /* 0x004fca00078e00ff */
[----:B------:R-:W2:Y:S01]  /*09e0*/  LDS R7, [R3+UR9] ;  /* 0x0000000903077984 */ /* 0x000ea20008000800 */
[----:B------:R-:W-:-:S05]  /*09f0*/  IADD3 R4, P1, PT, R3, UR6, RZ ;  /* 0x0000000603047c10 */ /* 0x000fca000ff3e0ff */
[----:B------:R-:W-:-:S05]  /*0a00*/  IMAD.X R5, RZ, RZ, UR7, P1 ;  /* 0x00000007ff057e24 */ /* 0x000fca00088e06ff */
[----:B--2---:R5:W2:Y:S01]  /*0a10*/  ATOMG.E.EXCH.STRONG.GPU PT, RZ, [R4], R7 ;  /* 0x0000000704ff73a8 */ /* 0x004aa200041ee100 */
[----:B------:R-:W-:-:S04]  /*0a20*/  DEPBAR {5,4,3,2,1,0} ;  /* 0x0000003f0000791a */ /* 0x000fc80000000000 */
[----:B------:R-:W3:Y:S02]  /*0a30*/  CCTL.E.C.LDCU.IV.DEEP [UR6] ;  /* 0x0000000006007540 */ /* 0x000ee40009c08000 */
[----:B---3--:R5:W-:Y:S01]  /*0a40*/  UTMACCTL.IV [UR6] ;  /* 0x00000000060079b9 */ /* 0x008be20008000000 */
[----:B------:R-:W-:Y:S01]  /*0a50*/  NOP ;  /* 0x0000000000007918 */ /* 0x000fe20000000000 */
.L_x_18:
[----:B------:R-:W-:Y:S05]  /*0a60*/  @P0 BRA `(.L_x_19) ;  /* 0x00000000000c0947 */ /* 0x000fea0003800000 */
[----:B------:R0:W-:Y:S01]  /*0a70*/  UTMACMDFLUSH ;  /* 0x00000000000079b7 */ /* 0x0001e20000000000 */
[----:B------:R-:W-:Y:S05]  /*0a80*/  @P0 BRA `(.L_x_19) ;  /* 0x0000000000040947 */ /* 0x000fea0003800000 */
[----:B------:R-:W-:-:S04]  /*0a90*/  DEPBAR.LE SB0, 0x0 ;  /* 0x000080000000791a */ /* 0x000fc80000000000 */
.L_x_19:
[----:B------:R-:W-:Y:S05]  /*0aa0*/  WARPSYNC.ALL ;  /* 0x0000000000007948 */ /* 0x000fea0003800000 */
[----:B------:R-:W-:Y:S01]  /*0ab0*/  NOP ;  /* 0x0000000000007918 */ /* 0x000fe20000000000 */
[----:B--2---:R-:W-:Y:S06]  /*0ac0*/  BAR.SYNC.DEFER_BLOCKING 0x0 ;  /* 0x0000000000007b1d */ /* 0x004fec0000010000 */
[----:B------:R-:W-:Y:S02]  /*0ad0*/  BSSY.RECONVERGENT B1, `(.L_x_20) ;  /* 0x000000b000017945 */ /* 0x000fe40003800200 */
[----:B------:R-:W-:Y:S06]  /*0ae0*/  BAR.SYNC.DEFER_BLOCKING 0x0 ;  /* 0x0000000000007b1d */ /* 0x000fec0000010000 */
[----:B------:R2:W-:Y:S01]  /*0af0*/  @!P0 STS [R13], RZ ;  /* 0x000000ff0d008388 */ /* 0x0005e20000000800 */
[----:B------:R-:W-:Y:S01]  /*0b00*/  NOP ;  /* 0x0000000000007918 */ /* 0x000fe20000000000 */
[----:B------:R-:W-:Y:S05]  /*0b10*/  @P3 BRA `(.L_x_21) ;  /* 0x0000000000183947 */ /* 0x000fea0003800000 */
[----:B---34-:R-:W3:Y:S01]  /*0b20*/  LDS R3, [UR9+0x8] ;  /* 0x00000809ff037984 */ /* 0x018ee20008000800 */
[----:B------:R-:W4:Y:S01]  /*0b30*/  LDC.64 R8, c[0x0][0x388] ;  /* 0x0000e200ff087b82 */ /* 0x000f220000000a00 */
[----:B-----5:R-:W-:Y:S02]  /*0b40*/  IMAD.MOV.U32 R4, RZ, RZ, 0x70 ;  /* 0x00000070ff047424 */ /* 0x020fe400078e00ff */
[----:B----4-:R4:W-:Y:S03]  /*0b50*/  STS.64 [UR9], R8 ;  /* 0x00000008ff007988 */ /* 0x0109e60008000a09 */
[----:B---3--:R-:W-:-:S05]  /*0b60*/  LOP3.LUT R3, R3, 0x10, R4, 0xd8, !PT ;  /* 0x0000001003037812 */ /* 0x008fca00078ed804 */
[----:B------:R4:W-:Y:S02]  /*0b70*/  STS [UR9+0x8], R3 ;  /* 0x00000803ff007988 */ /* 0x0009e40008000809 */
.L_x_21:
[----:B-----5:R-:W-:Y:S05]  /*0b80*/  BSYNC.RECONVERGENT B1 ;  /* 0x0000000000017941 */ /* 0x020fea0003800200 */
.L_x_20:
[----:B------:R-:W-:Y:S04]  /*0b90*/  BSSY.RECONVERGENT B1, `(.L_x_22) ;  /* 0x000000a000017945 */ /* 0x000fe80003800200 */
[----:B------:R-:W-:Y:S05]  /*0ba0*/  @P3 BRA `(.L_x_23) ;  /* 0x0000000000203947 */ /* 0x000fea0003800000 */
[----:B---34-:R-:W3:Y:S01]  /*0bb0*/  LDS R3, [UR9+0x34] ;  /* 0x00003409ff037984 */ /* 0x018ee20008000800 */
[----:B------:R-:W-:Y:S02]  /*0bc0*/  IMAD.MOV.U32 R8, RZ, RZ, 0x3f000000 ;  /* 0x3f000000ff087424 */ /* 0x000fe400078e00ff */
[----:B------:R-:W-:Y:S01]  /*0bd0*/  @!P3 IMAD.MOV.U32 R4, RZ, RZ, 0x7f ;  /* 0x0000007fff04b424 */ /* 0x000fe200078e00ff */
[----:B------:R-:W4:Y:S02]  /*0be0*/  @!P3 LDS R5, [UR9+0x38] ;  /* 0x00003809ff05b984 */ /* 0x000f240008000800 */
[----:B---3--:R-:W-:Y:S02]  /*0bf0*/  LOP3.LUT R3, R3, 0xff000000, R8, 0xb8, !PT ;  /* 0xff00000003037812 */ /* 0x008fe400078eb808 */
[----:B----4-:R-:W-:-:S03]  /*0c00*/  @!P3 LOP3.LUT R4, R5, 0xff, R4, 0xb8, !PT ;  /* 0x000000ff0504b812 */ /* 0x010fc600078eb804 */
[----:B------:R5:W-:Y:S04]  /*0c10*/  STS [UR9+0x34], R3 ;  /* 0x00003403ff007988 */ /* 0x000be80008000809 */
[----:B------:R5:W-:Y:S02]  /*0c20*/  @!P3 STS [UR9+0x38], R4 ;  /* 0x00003804ff00b988 */ /* 0x000be40008000809 */
.L_x_23:
[----:B------:R-:W-:Y:S05]  /*0c30*/  BSYNC.RECONVERGENT B1 ;  /* 0x0000000000017941 */ /* 0x000fea0003800200 */
.L_x_22:
[----:B------:R-:W-:Y:S04]  /*0c40*/  BSSY.RECONVERGENT B1, `(.L_x_24) ;  /* 0x0000004000017945 */ /* 0x000fe80003800200 */
[----:B------:R-:W-:Y:S05]  /*0c50*/  @P3 BRA `(.L_x_25) ;  /* 0x0000000000083947 */ /* 0x000fea0003800000 */
[----:B------:R2:W-:Y:S04]  /*0c60*/  STS [UR9+0x24], R10 ;  /* 0x0000240aff007988 */ /* 0x0005e80008000809 */
[----:B------:R2:W-:Y:S02]  /*0c70*/  STS [UR9+0x20], R6 ;  /* 0x00002006ff007988 */ /* 0x0005e40008000809 */
.L_x_25:
[----:B------:R-:W-:Y:S05]  /*0c80*/  BSYNC.RECONVERGENT B1 ;  /* 0x0000000000017941 */ /* 0x000fea0003800200 */
.L_x_24:
[----:B------:R-:W-:Y:S04]  /*0c90*/  BSSY.RECONVERGENT B1, `(.L_x_26) ;  /* 0x000000e000017945 */ /* 0x000fe80003800200 */
[----:B------:R-:W-:Y:S05]  /*0ca0*/  @P3 BRA `(.L_x_27) ;  /* 0x0000000000303947 */ /* 0x000fea0003800000 */
[----:B-----5:R-:W5:Y:S01]  /*0cb0*/  LDS R4, [UR9+0x34] ;  /* 0x00003409ff047984 */ /* 0x020f620008000800 */
[----:B--2---:R-:W2:Y:S03]  /*0cc0*/  LDC.64 R10, c[0x0][0x3b0] ;  /* 0x0000ec00ff0a7b82 */ /* 0x004ea60000000a00 */
[----:B---34-:R-:W3:Y:S01]  /*0cd0*/  LDS R3, [UR9+0x1c] ;  /* 0x00001c09ff037984 */ /* 0x018ee20008000800 */
[C---:B--2---:R-:W-:Y:S01]  /*0ce0*/  SHF.L.U64.HI R8, R10.reuse, 0x1, R11 ;  /* 0x000000010a087819 */ /* 0x044fe2000001020b */
[----:B------:R-:W-:-:S03]  /*0cf0*/  IMAD.SHL.U32 R5, R10, 0x2, RZ ;  /* 0x000000020a057824 */ /* 0x000fc600078e00ff */
[--C-:B------:R-:W-:Y:S02]  /*0d00*/  SHF.R.U32.HI R10, RZ, 0x4, R8.reuse ;  /* 0x00000004ff0a7819 */ /* 0x100fe40000011608 */
[----:B------:R-:W-:-:S05]  /*0d10*/  SHF.R.U64 R5, R5, 0x4, R8 ;  /* 0x0000000405057819 */ /* 0x000fca0000001208 */
[----:B------:R2:W-:Y:S01]  /*0d20*/  STS [UR9+0xc], R5 ;  /* 0x00000c05ff007988 */ /* 0x0005e20008000809 */
[----:B-----5:R-:W-:Y:S02]  /*0d30*/  LOP3.LUT R4, R4, 0x7, RZ, 0xb8, !PT ;  /* 0x0000000704047812 */ /* 0x020fe400078eb8ff */
[----:B---3--:R-:W-:-:S03]  /*0d40*/  LOP3.LUT R3, R3, 0xf, R10, 0xb8, !PT ;  /* 0x0000000f03037812 */ /* 0x008fc600078eb80a */
[----:B------:R2:W-:Y:S04]  /*0d50*/  STS [UR9+0x34], R4 ;  /* 0x00003404ff007988 */ /* 0x0005e80008000809 */
[----:B------:R2:W-:Y:S02]  /*0d60*/  STS [UR9+0x1c], R3 ;  /* 0x00001c03ff007988 */ /* 0x0005e40008000809 */
.L_x_27:
[----:B------:R-:W-:Y:S05]  /*0d70*/  BSYNC.RECONVERGENT B1 ;  /* 0x0000000000017941 */ /* 0x000fea0003800200 */
.L_x_26:
[----:B------:R-:W-:Y:S04]  /*0d80*/  BSSY.RECONVERGENT B2, `(.L_x_28) ;  /* 0x000001a000027945 */ /* 0x000fe80003800200 */
[----:B------:R-:W-:Y:S04]  /*0d90*/  BSSY.RELIABLE B1, `(.L_x_29) ;  /* 0x0000015000017945 */ /* 0x000fe80003800100 */
[----:B------:R-:W-:Y:S05]  /*0da0*/  @P3 BRA `(.L_x_30) ;  /* 0x0000000000203947 */ /* 0x000fea0003800000 */
[----:B--2345:R-:W2:Y:S02]  /*0db0*/  LDS R3, [UR9+0x34] ;  /* 0x00003409ff037984 */ /* 0x03cea40008000800 */
[----:B--2---:R-:W-:-:S05]  /*0dc0*/  LOP3.LUT R3, R3, 0x38, RZ, 0xb8, !PT ;  /* 0x0000003803037812 */ /* 0x004fca00078eb8ff */
[----:B------:R2:W-:Y:S01]  /*0dd0*/  STS [UR9+0x34], R3 ;  /* 0x00003403ff007988 */ /* 0x0005e20008000809 */
[----:B------:R-:W-:Y:S05]  /*0de0*/  @P3 BRA `(.L_x_31) ;  /* 0x0000000000203947 */ /* 0x000fea0003800000 */
[----:B--2---:R-:W2:Y:S01]  /*0df0*/  LDS R3, [UR9+0x8] ;  /* 0x00000809ff037984 */ /* 0x004ea20008000800 */
[----:B------:R-:W-:-:S05]  /*0e00*/  IMAD.MOV.U32 R4, RZ, RZ, 0x780 ;  /* 0x00000780ff047424 */ /* 0x000fca00078e00ff */
[----:B--2---:R-:W-:-:S05]  /*0e10*/  LOP3.LUT R3, R3, 0x300, R4, 0xd8, !PT ;  /* 0x0000030003037812 */ /* 0x004fca00078ed804 */
[----:B------:R2:W-:Y:S02]  /*0e20*/  STS [UR9+0x8], R3 ;  /* 0x00000803ff007988 */ /* 0x0005e40008000809 */
.L_x_30:
[----:B------:R-:W-:Y:S05]  /*0e30*/  @P3 BRA `(.L_x_32) ;  /* 0x0000000000283947 */ /* 0x000fea0003800000 */
[----:B--2345:R-:W2:Y:S02]  /*0e40*/  LDS R3, [UR9+0x8] ;  /* 0x00000809ff037984 */ /* 0x03cea40008000800 */
[----:B--2---:R-:W-:-:S05]  /*0e50*/  LOP3.LUT R3, R3, 0x1800, RZ, 0xb8, !PT ;  /* 0x0000180003037812 */ /* 0x004fca00078eb8ff */
[----:B------:R3:W-:Y:S02]  /*0e60*/  STS [UR9+0x8], R3 ;  /* 0x00000803ff007988 */ /* 0x0007e40008000809 */
.L_x_31:
[----:B------:R-:W-:Y:S05]  /*0e70*/  @P3 BREAK.RELIABLE B1 ;  /* 0x0000000000013942 */ /* 0x000fea0003800100 */
[----:B------:R-:W-:Y:S05]  /*0e80*/  @P3 BRA `(.L_x_33) ;  /* 0x0000000000243947 */ /* 0x000fea0003800000 */
[----:B--23--:R-:W2:Y:S01]  /*0e90*/  LDS R3, [UR9+0x8] ;  /* 0x00000809ff037984 */ /* 0x00cea20008000800 */
[----:B------:R-:W-:-:S05]  /*0ea0*/  IMAD.MOV.U32 R4, RZ, RZ, 0x6000 ;  /* 0x00006000ff047424 */ /* 0x000fca00078e00ff */
[----:B--2---:R-:W-:-:S04]  /*0eb0*/  LOP3.LUT R3, R3, 0x6000, R4, 0xd8, !PT ;  /* 0x0000600003037812 */ /* 0x004fc800078ed804 */
[----:B------:R-:W-:-:S05]  /*0ec0*/  LOP3.LUT R3, R3, 0x400000, RZ, 0xb8, !PT ;  /* 0x0040000003037812 */ /* 0x000fca00078eb8ff */
[----:B------:R2:W-:Y:S02]  /*0ed0*/  STS [UR9+0x8], R3 ;  /* 0x00000803ff007988 */ /* 0x0005e40008000809 */
.L_x_32:
[----:B------:R-:W-:Y:S05]  /*0ee0*/  BSYNC.RELIABLE B1 ;  /* 0x0000000000017941 */ /* 0x000fea0003800100 */
.L_x_29:
[----:B--2345:R-:W2:Y:S02]  /*0ef0*/  @!P3 LDS R3, [UR9+0x8] ;  /* 0x00000809ff03b984 */ /* 0x03cea40008000800 */
[----:B--2---:R-:W-:-:S05]  /*0f00*/  @!P3 LOP3.LUT R3, R3, 0x8000, RZ, 0xb8, !PT ;  /* 0x000080000303b812 */ /* 0x004fca00078eb8ff */
[----:B------:R4:W-:Y:S02]  /*0f10*/  @!P3 STS [UR9+0x8], R3 ;  /* 0x00000803ff00b988 */ /* 0x0009e40008000809 */
.L_x_33:
[----:B------:R-:W-:Y:S05]  /*0f20*/  BSYNC.RECONVERGENT B2 ;  /* 0x0000000000027941 */ /* 0x000fea0003800200 */
.L_x_28:
[----:B------:R-:W-:Y:S05]  /*0f30*/  WARPSYNC.ALL ;  /* 0x0000000000007948 */ /* 0x000fea0003800000 */
[----:B------:R-:W-:Y:S01]  /*0f40*/  NOP ;  /* 0x0000000000007918 */ /* 0x000fe20000000000 */
[----:B------:R-:W-:-:S04]  /*0f50*/  UIADD3 UR5, UPT, UPT, UR4, 0x80, URZ ;  /* 0x0000008004057890 */ /* 0x000fc8000fffe0ff */
[----:B------:R-:W-:-:S04]  /*0f60*/  UIADD3 UR34, UP0, UPT, UR5, UR10, URZ ;  /* 0x0000000a05227290 */ /* 0x000fc8000ff1e0ff */
[----:B------:R-:W-:Y:S01]  /*0f70*/  ULEA.HI.X.SX32 UR35, UR5, UR11, 0x1, UP0 ;  /* 0x0000000b05237291 */ /* 0x000fe200080f0eff */
[----:B------:R-:W-:Y:S11]  /*0f80*/  @P0 BRA `(.L_x_34) ;  /* 0x0000000000300947 */ /* 0x000ff60003800000 */
        /* <DEDUP_REMOVED lines=12> */
.L_x_34:
[----:B------:R-:W-:Y:S05]  /*1050*/  @P0 BRA `(.L_x_35) ;  /* 0x00000000000c0947 */ /* 0x000fea0003800000 */
[----:B------:R0:W-:Y:S01]  /*1060*/  UTMACMDFLUSH ;  /* 0x00000000000079b7 */ /* 0x0001e20000000000 */
[----:B------:R-:W-:Y:S05]  /*1070*/  @P0 BRA `(.L_x_35) ;  /* 0x0000000000040947 */ /* 0x000fea0003800000 */
[----:B------:R-:W-:-:S04]  /*1080*/  DEPBAR.LE SB0, 0x0 ;  /* 0x000080000000791a */ /* 0x000fc80000000000 */
.L_x_35:
        /* <DEDUP_REMOVED lines=8> */
[----:B---345:R-:W3:Y:S01]  /*1110*/  LDS R3, [UR9+0x8] ;  /* 0x00000809ff037984 */ /* 0x038ee20008000800 */
[----:B------:R-:W4:Y:S01]  /*1120*/  LDC.64 R8, c[0x0][0x390] ;  /* 0x0000e400ff087b82 */ /* 0x000f220000000a00 */
[----:B------:R-:W-:Y:S02]  /*1130*/  IMAD.MOV.U32 R4, RZ, RZ, 0x70 ;  /* 0x00000070ff047424 */ /* 0x000fe400078e00ff */
[----:B----4-:R4:W-:Y:S03]  /*1140*/  STS.64 [UR9], R8 ;  /* 0x00000008ff007988 */ /* 0x0109e60008000a09 */
[----:B---3--:R-:W-:-:S05]  /*1150*/  LOP3.LUT R3, R3, 0x10, R4, 0xd8, !PT ;  /* 0x0000001003037812 */ /* 0x008fca00078ed804 */
[----:B------:R4:W-:Y:S02]  /*1160*/  STS [UR9+0x8], R3 ;  /* 0x00000803ff007988 */ /* 0x0009e40008000809 */
.L_x_37:
[----:B-----5:R-:W-:Y:S05]  /*1170*/  BSYNC.RECONVERGENT B2 ;  /* 0x0000000000027941 */ /* 0x020fea0003800200 */
.L_x_36:
[----:B------:R-:W-:Y:S04]  /*1180*/  BSSY.RECONVERGENT B3, `(.L_x_38) ;  /* 0x0000011000037945 */ /* 0x000fe80003800200 */
[----:B------:R-:W-:Y:S04]  /*1190*/  BSSY.RELIABLE B2, `(.L_x_39) ;  /* 0x000000e000027945 */ /* 0x000fe80003800100 */
[----:B------:R-:W-:Y:S05]  /*11a0*/  @P3 BRA `(.L_x_40) ;  /* 0x0000000000243947 */ /* 0x000fea0003800000 */
[----:B---34-:R-:W3:Y:S01]  /*11b0*/  LDS R3, [UR9+0x34] ;  /* 0x00003409ff037984 */ /* 0x018ee20008000800 */
[----:B------:R-:W-:-:S05]  /*11c0*/  IMAD.MOV.U32 R4, RZ, RZ, 0x3f000000 ;  /* 0x3f000000ff047424 */ /* 0x000fca00078e00ff */
[----:B---3--:R-:W-:-:S05]  /*11d0*/  LOP3.LUT R3, R3, 0xff000000, R4, 0xb8, !PT ;  /* 0xff00000003037812 */ /* 0x008fca00078eb804 */
[----:B------:R3:W-:Y:S01]  /*11e0*/  STS [UR9+0x34], R3 ;  /* 0x00003403ff007988 */ /* 0x0007e20008000809 */
[----:B------:R-:W-:Y:S05]  /*11f0*/  @P3 BRA `(.L_x_41) ;  /* 0x00000000001c3947 */ /* 0x000fea0003800000 */
[----:B---3--:R-:W3:Y:S01]  /*1200*/  LDS R3, [UR9+0x38] ;  /* 0x00003809ff037984 */ /* 0x008ee20008000800 */
[----:B------:R-:W-:-:S05]  /*1210*/  IMAD.MOV.U32 R4, RZ, RZ, 0x3f ;  /* 0x0000003fff047424 */ /* 0x000fca00078e00ff */
[----:B---3--:R-:W-:-:S05]  /*1220*/  LOP3.LUT R3, R3, 0xff, R4, 0xb8, !PT ;  /* 0x000000ff03037812 */ /* 0x008fca00078eb804 */
[----:B------:R5:W-:Y:S02]  /*1230*/  STS [UR9+0x38], R3 ;  /* 0x00003803ff007988 */ /* 0x000be40008000809 */
.L_x_40:
[----:B------:R-:W-:Y:S05]  /*1240*/  @P3 BREAK.RELIABLE B2 ;  /* 0x0000000000023942 */ /* 0x000fea0003800100 */
[----:B------:R-:W-:Y:S05]  /*1250*/  @P3 BRA `(.L_x_42) ;  /* 0x00000000000c3947 */ /* 0x000fea0003800000 */
[----:B------:R2:W-:Y:S02]  /*1260*/  STS [UR9+0x20], R6 ;  /* 0x00002006ff007988 */ /* 0x0005e40008000809 */
.L_x_41:
[----:B------:R-:W-:Y:S05]  /*1270*/  BSYNC.RELIABLE B2 ;  /* 0x0000000000027941 */ /* 0x000fea0003800100 */
.L_x_39:
[----:B------:R2:W-:Y:S02]  /*1280*/  @!P3 STS [UR9+0x24], R2 ;  /* 0x00002402ff00b988 */ /* 0x0005e40008000809 */
.L_x_42:
[----:B------:R-:W-:Y:S05]  /*1290*/  BSYNC.RECONVERGENT B3 ;  /* 0x0000000000037941 */ /* 0x000fea0003800200 */
.L_x_38:
[----:B------:R-:W-:Y:S05]  /*12a0*/  WARPSYNC.ALL ;  /* 0x0000000000007948 */ /* 0x000fea0003800000 */
[----:B------:R-:W-:Y:S01]  /*12b0*/  NOP ;  /* 0x0000000000007918 */ /* 0x000fe20000000000 */
[----:B------:R-:W-:Y:S04]  /*12c0*/  BSSY.RECONVERGENT B3, `(.L_x_43) ;  /* 0x000000e000037945 */ /* 0x000fe80003800200 */
[----:B------:R-:W-:Y:S05]  /*12d0*/  @P3 BRA `(.L_x_44) ;  /* 0x0000000000303947 */ /* 0x000fea0003800000 */
[----:B---345:R-:W3:Y:S01]  /*12e0*/  LDS R3, [UR9+0x34] ;  /* 0x00003409ff037984 */ /* 0x038ee20008000800 */
[----:B------:R-:W4:Y:S03]  /*12f0*/  LDC.64 R4, c[0x0][0x3b8] ;  /* 0x0000ee00ff047b82 */ /* 0x000f260000000a00 */
[----:B--2---:R-:W2:Y:S01]  /*1300*/  LDS R2, [UR9+0x1c] ;  /* 0x00001c09ff027984 */ /* 0x004ea20008000800 */
[C---:B----4-:R-:W-:Y:S01]  /*1310*/  SHF.L.U64.HI R5, R4.reuse, 0x1, R5 ;  /* 0x0000000104057819 */ /* 0x050fe20000010205 */
[----:B------:R-:W-:-:S03]  /*1320*/  IMAD.SHL.U32 R4, R4, 0x2, RZ ;  /* 0x0000000204047824 */ /* 0x000fc600078e00ff */
[--C-:B------:R-:W-:Y:S02]  /*1330*/  SHF.R.U32.HI R7, RZ, 0x4, R5.reuse ;  /* 0x00000004ff077819 */ /* 0x100fe40000011605 */
[----:B------:R-:W-:-:S05]  /*1340*/  SHF.R.U64 R4, R4, 0x4, R5 ;  /* 0x0000000404047819 */ /* 0x000fca0000001205 */
[----:B------:R4:W-:Y:S01]  /*1350*/  STS [UR9+0xc], R4 ;  /* 0x00000c04ff007988 */ /* 0x0009e20008000809 */
[----:B---3--:R-:W-:Y:S02]  /*1360*/  LOP3.LUT R3, R3, 0x7, RZ, 0xb8, !PT ;  /* 0x0000000703037812 */ /* 0x008fe400078eb8ff */
[----:B--2---:R-:W-:-:S03]  /*1370*/  LOP3.LUT R2, R2, 0xf, R7, 0xb8, !PT ;  /* 0x0000000f02027812 */ /* 0x004fc600078eb807 */
[----:B------:R4:W-:Y:S04]  /*1380*/  STS [UR9+0x34], R3 ;  /* 0x00003403ff007988 */ /* 0x0009e80008000809 */
[----:B------:R4:W-:Y:S02]  /*1390*/  STS [UR9+0x1c], R2 ;  /* 0x00001c02ff007988 */ /* 0x0009e40008000809 */
.L_x_44:
[----:B------:R-:W-:Y:S05]  /*13a0*/  BSYNC.RECONVERGENT B3 ;  /* 0x0000000000037941 */ /* 0x000fea0003800200 */
.L_x_43:
[----:B------:R-:W-:Y:S04]  /*13b0*/  BSSY.RECONVERGENT B4, `(.L_x_45) ;  /* 0x000001a000047945 */ /* 0x000fe80003800200 */
[----:B------:R-:W-:Y:S04]  /*13c0*/  BSSY.RELIABLE B3, `(.L_x_46) ;  /* 0x0000015000037945 */ /* 0x000fe80003800100 */
[----:B------:R-:W-:Y:S05]  /*13d0*/  @P3 BRA `(.L_x_47) ;  /* 0x0000000000203947 */ /* 0x000fea0003800000 */
[----:B--2-4-:R-:W2:Y:S02]  /*13e0*/  LDS R2, [UR9+0x34] ;  /* 0x00003409ff027984 */ /* 0x014ea40008000800 */
[----:B--2---:R-:W-:-:S05]  /*13f0*/  LOP3.LUT R2, R2, 0x38, RZ, 0xb8, !PT ;  /* 0x0000003802027812 */ /* 0x004fca00078eb8ff */
[----:B------:R2:W-:Y:S01]  /*1400*/  STS [UR9+0x34], R2 ;  /* 0x00003402ff007988 */ /* 0x0005e20008000809 */
[----:B------:R-:W-:Y:S05]  /*1410*/  @P3 BRA `(.L_x_48) ;  /* 0x0000000000203947 */ /* 0x000fea0003800000 */
[----:B--2---:R-:W2:Y:S01]  /*1420*/  LDS R2, [UR9+0x8] ;  /* 0x00000809ff027984 */ /* 0x004ea20008000800 */
[----:B---3-5:R-:W-:-:S05]  /*1430*/  IMAD.MOV.U32 R3, RZ, RZ, 0x780 ;  /* 0x00000780ff037424 */ /* 0x028fca00078e00ff */
[----:B--2---:R-:W-:-:S05]  /*1440*/  LOP3.LUT R2, R2, 0x300, R3, 0xd8, !PT ;  /* 0x0000030002027812 */ /* 0x004fca00078ed803 */
[----:B------:R2:W-:Y:S02]  /*1450*/  STS [UR9+0x8], R2 ;  /* 0x00000802ff007988 */ /* 0x0005e40008000809 */
.L_x_47:
[----:B------:R-:W-:Y:S05]  /*1460*/  @P3 BRA `(.L_x_49) ;  /* 0x0000000000283947 */ /* 0x000fea0003800000 */
[----:B--2-4-:R-:W2:Y:S02]  /*1470*/  LDS R2, [UR9+0x8] ;  /* 0x00000809ff027984 */ /* 0x014ea40008000800 */
[----:B--2---:R-:W-:-:S05]  /*1480*/  LOP3.LUT R2, R2, 0x1800, RZ, 0xb8, !PT ;  /* 0x0000180002027812 */ /* 0x004fca00078eb8ff */
[----:B------:R4:W-:Y:S02]  /*1490*/  STS [UR9+0x8], R2 ;  /* 0x00000802ff007988 */ /* 0x0009e40008000809 */
.L_x_48:
[----:B------:R-:W-:Y:S05]  /*14a0*/  @P3 BREAK.RELIABLE B3 ;  /* 0x0000000000033942 */ /* 0x000fea0003800100 */
[----:B------:R-:W-:Y:S05]  /*14b0*/  @P3 BRA `(.L_x_50) ;  /* 0x0000000000243947 */ /* 0x000fea0003800000 */
[----:B--2-4-:R-:W2:Y:S01]  /*14c0*/  LDS R2, [UR9+0x8] ;  /* 0x00000809ff027984 */ /* 0x014ea20008000800 */
[----:B---3-5:R-:W-:-:S05]  /*14d0*/  IMAD.MOV.U32 R3, RZ, RZ, 0x6000 ;  /* 0x00006000ff037424 */ /* 0x028fca00078e00ff */
[----:B--2---:R-:W-:-:S04]  /*14e0*/  LOP3.LUT R2, R2, 0x6000, R3, 0xd8, !PT ;  /* 0x0000600002027812 */ /* 0x004fc800078ed803 */
[----:B------:R-:W-:-:S05]  /*14f0*/  LOP3.LUT R2, R2, 0x400000, RZ, 0xb8, !PT ;  /* 0x0040000002027812 */ /* 0x000fca00078eb8ff */
[----:B------:R2:W-:Y:S02]  /*1500*/  STS [UR9+0x8], R2 ;  /* 0x00000802ff007988 */ /* 0x0005e40008000809 */
.L_x_49:
[----:B------:R-:W-:Y:S05]  /*1510*/  BSYNC.RELIABLE B3 ;  /* 0x0000000000037941 */ /* 0x000fea0003800100 */
.L_x_46:
[----:B--2-4-:R-:W2:Y:S02]  /*1520*/  @!P3 LDS R2, [UR9+0x8] ;  /* 0x00000809ff02b984 */ /* 0x014ea40008000800 */
[----:B--2---:R-:W-:-:S05]  /*1530*/  @!P3 LOP3.LUT R2, R2, 0x8000, RZ, 0xb8, !PT ;  /* 0x000080000202b812 */ /* 0x004fca00078eb8ff */
[----:B------:R2:W-:Y:S02]  /*1540*/  @!P3 STS [UR9+0x8], R2 ;  /* 0x00000802ff00b988 */ /* 0x0005e40008000809 */
.L_x_50:
[----:B------:R-:W-:Y:S05]  /*1550*/  BSYNC.RECONVERGENT B4 ;  /* 0x0000000000047941 */ /* 0x000fea0003800200 */
.L_x_45:
[----:B------:R-:W-:Y:S05]  /*1560*/  WARPSYNC.ALL ;  /* 0x0000000000007948 */ /* 0x000fea0003800000 */
[----:B------:R-:W-:Y:S01]  /*1570*/  NOP ;  /* 0x0000000000007918 */ /* 0x000fe20000000000 */
[----:B------:R-:W-:-:S04]  /*1580*/  UIADD3 UR4, UPT, UPT, UR4, 0x100, URZ ;  /* 0x0000010004047890 */ /* 0x000fc8000fffe0ff */
[----:B------:R-:W-:-:S04]  /*1590*/  UIADD3 UR10, UP0, UPT, UR4, UR10, URZ ;  /* 0x0000000a040a7290 */ /* 0x000fc8000ff1e0ff */
[----:B------:R-:W-:Y:S01]  /*15a0*/  ULEA.HI.X.SX32 UR11, UR4, UR11, 0x1, UP0 ;  /* 0x0000000b040b7291 */ /* 0x000fe200080f0eff */
[----:B------:R-:W-:Y:S11]  /*15b0*/  @P0 BRA `(.L_x_51) ;  /* 0x0000000000300947 */ /* 0x000ff60003800000 */
[----:B--2-4-:R-:W2:Y:S01]  /*15c0*/  S2R R2, SR_LANEID ;  /* 0x0000000000027919 */ /* 0x014ea20000000000 */
[----:B------:R-:W-:Y:S05]  /*15d0*/  WARPSYNC.ALL ;  /* 0x0000000000007948 */ /* 0x000fea0003800000 */
[----:B------:R-:W-:Y:S01]  /*15e0*/  NOP ;  /* 0x0000000000007918 */ /* 0x000fe20000000000 */
[----:B--2---:R-:W-:-:S05]  /*15f0*/  IMAD.SHL.U32 R4, R2, 0x4, RZ ;  /* 0x0000000402047824 */ /* 0x004fca00078e00ff */
[----:B------:R-:W2:Y:S01]  /*1600*/  LDS R5, [R4+UR9] ;  /* 0x0000000904057984 */ /* 0x000ea20008000800 */
[----:B------:R-:W-:-:S05]  /*1610*/  IADD3 R2, P1, PT, R4, UR10, RZ ;  /* 0x0000000a04027c10 */ /* 0x000fca000ff3e0ff */
[----:B---3-5:R-:W-:-:S05]  /*1620*/  IMAD.X R3, RZ, RZ, UR11, P1 ;  /* 0x0000000bff037e24 */ /* 0x028fca00088e06ff */
[----:B--2---:R2:W3:Y:S01]  /*1630*/  ATOMG.E.EXCH.STRONG.GPU PT, RZ, [R2], R5 ;  /* 0x0000000502ff73a8 */ /* 0x0044e200041ee100 */
[----:B------:R-:W-:-:S04]  /*1640*/  DEPBAR {5,4,3,2,1,0} ;  /* 0x0000003f0000791a */ /* 0x000fc80000000000 */
[----:B------:R-:W4:Y:S02]  /*1650*/  CCTL.E.C.LDCU.IV.DEEP [UR10] ;  /* 0x000000000a007540 */ /* 0x000f240009c08000 */
[----:B----4-:R2:W-:Y:S01]  /*1660*/  UTMACCTL.IV [UR10] ;  /* 0x000000000a0079b9 */ /* 0x0105e20008000000 */
[----:B------:R-:W-:Y:S01]  /*1670*/  NOP ;  /* 0x0000000000007918 */ /* 0x000fe20000000000 */
.L_x_51:
[----:B------:R-:W-:Y:S05]  /*1680*/  @P0 BRA `(.L_x_52) ;  /* 0x00000000000c0947 */ /* 0x000fea0003800000 */
[----:B------:R0:W-:Y:S01]  /*1690*/  UTMACMDFLUSH ;  /* 0x00000000000079b7 */ /* 0x0001e20000000000 */
[----:B------:R-:W-:Y:S05]  /*16a0*/  @P0 BRA `(.L_x_52) ;  /* 0x0000000000040947 */ /* 0x000fea0003800000 */
[----:B------:R-:W-:-:S04]  /*16b0*/  DEPBAR.LE SB0, 0x0 ;  /* 0x000080000000791a */ /* 0x000fc80000000000 */
.L_x_52:
[----:B------:R-:W-:Y:S05]  /*16c0*/  WARPSYNC.ALL ;  /* 0x0000000000007948 */ /* 0x000fea0003800000 */
[----:B------:R-:W-:Y:S01]  /*16d0*/  NOP ;  /* 0x0000000000007918 */ /* 0x000fe20000000000 */
[----:B---3--:R-:W-:Y:S01]  /*16e0*/  BAR.SYNC.DEFER_BLOCKING 0x0 ;  /* 0x0000000000007b1d */ /* 0x008fe20000010000 */
[----:B--2-4-:R-:W-:Y:S01]  /*16f0*/  SHF.R.U32.HI R2, RZ, 0x5, R0 ;  /* 0x00000005ff027819 */ /* 0x014fe20000011600 */
[----:B------:R-:W-:Y:S01]  /*1700*/  USHF.L.U32 UR13, UR18, 0x7, URZ ;  /* 0x00000007120d7899 */ /* 0x000fe200080006ff */
[----:B------:R-:W-:Y:S01]  /*1710*/  ISETP.GE.AND P0, PT, R12, 0x1, PT ;  /* 0x000000010c00780c */ /* 0x000fe20003f06270 */
[----:B------:R-:W-:Y:S01]  /*1720*/  UIADD3 UR14, UPT, UPT, UR9, 0x18010, URZ ;  /* 0x00018010090e7890 */ /* 0x000fe2000fffe0ff */
[----:B------:R-:W-:Y:S01]  /*1730*/  R2UR UR12, R2 ;  /* 0x00000000020c72ca */ /* 0x000fe200000e0000 */
[----:B------:R-:W-:Y:S01]  /*1740*/  VOTEU.ALL UP0, P3 ;  /* 0x0000000000ff7886 */ /* 0x000fe20001800000 */
[----:B------:R-:W-:Y:S01]  /*1750*/  UMOV UR4, 0x1 ;  /* 0x0000000100047882 */ /* 0x000fe20000000000 */
[----:B------:R-:W-:Y:S01]  /*1760*/  VOTEU.ALL UP1, P3 ;  /* 0x0000000000ff7886 */ /* 0x000fe20001820000 */
[----:B------:R-:W-:Y:S01]  /*1770*/  USHF.L.U32 UR27, UR15, 0x6, URZ ;  /* 0x000000060f1b7899 */ /* 0x000fe200080006ff */
[----:B------:R-:W-:Y:S01]  /*1780*/  BSSY.RECONVERGENT B4, `(.L_x_53) ;  /* 0x0000018000047945 */ /* 0x000fe20003800200 */
[----:B------:R-:W-:-:S04]  /*1790*/  @!UP0 UIADD3 UR16, UPT, UPT, -UR4, 0x100000, URZ ;  /* 0x0010000004108890 */ /* 0x000fc8000fffe1ff */
[----:B------:R-:W-:Y:S02]  /*17a0*/  @!UP0 USHF.L.U32 UR17, UR16, 0xb, URZ ;  /* 0x0000000b10118899 */ /* 0x000fe400080006ff */
[----:B------:R-:W-:Y:S02]  /*17b0*/  @!UP0 USHF.L.U32 UR16, UR16, 0x1, URZ ;  /* 0x0000000110108899 */ /* 0x000fe400080006ff */
[----:B------:R-:W-:-:S04]  /*17c0*/  @!UP0 UIADD3 UR4, UPT, UPT, -UR4, 0x100000, URZ ;  /* 0x0010000004048890 */ /* 0x000fc8000fffe1ff */
[----:B------:R-:W-:Y:S02]  /*17d0*/  @!UP0 USHF.L.U32 UR5, UR4, 0xb, URZ ;  /* 0x0000000b04058899 */ /* 0x000fe400080006ff */
[----:B------:R-:W-:Y:S01]  /*17e0*/  @!UP0 USHF.L.U32 UR4, UR4, 0x1, URZ ;  /* 0x0000000104048899 */ /* 0x000fe200080006ff */
[----:B------:R-:W-:Y:S01]  /*17f0*/  VOTEU.ALL UP0, P3 ;  /* 0x0000000000ff7886 */ /* 0x000fe20001800000 */
[----:B------:R-:W2:Y:S04]  /*1800*/  FENCE.VIEW.ASYNC.S ;  /* 0x00000000000073c6 */ /* 0x000ea80000000000 */
[----:B--2---:R2:W3:Y:S06]  /*1810*/  @!UP0 SYNCS.EXCH.64 URZ, [UR9+0x18000], UR16 ;  /* 0x0180001009ff85b2 */ /* 0x0044ec0008000100 */
[----:B------:R2:W3:Y:S02]  /*1820*/  @!UP1 SYNCS.EXCH.64 URZ, [UR9+0x18010], UR4 ;  /* 0x0180100409ff95b2 */ /* 0x0004e40008000100 */
[----:B---3--:R-:W-:Y:S06]  /*1830*/  BAR.SYNC.DEFER_BLOCKING 0x0 ;  /* 0x0000000000007b1d */ /* 0x008fec0000010000 */
[----:B------:R-:W-:Y:S05]  /*1840*/  @P3 BRA `(.L_x_54) ;  /* 0x00000000002c3947 */ /* 0x000fea0003800000 */
[----:B--2---:R-:W-:Y:S02]  /*1850*/  UMOV UR4, 0x1 ;  /* 0x0000000100047882 */ /* 0x004fe40000000000 */
[----:B------:R-:W-:-:S04]  /*1860*/  UIADD3 UR16, UPT, UPT, -UR4, 0x100000, URZ ;  /* 0x0010000004107890 */ /* 0x000fc8000fffe1ff */
[----:B------:R-:W-:Y:S02]  /*1870*/  USHF.L.U32 UR17, UR16, 0xb, URZ ;  /* 0x0000000b10117899 */ /* 0x000fe400080006ff */
[----:B------:R-:W-:Y:S02]  /*1880*/  USHF.L.U32 UR16, UR16, 0x1, URZ ;  /* 0x0000000110107899 */ /* 0x000fe400080006ff */
[----:B------:R-:W-:-:S04]  /*1890*/  UIADD3 UR4, UPT, UPT, -UR4, 0x100000, URZ ;  /* 0x0010000004047890 */ /* 0x000fc8000fffe1ff */
[----:B------:R-:W-:Y:S02]  /*18a0*/  USHF.L.U32 UR5, UR4, 0xb, URZ ;  /* 0x0000000b04057899 */ /* 0x000fe400080006ff */
[----:B------:R-:W-:Y:S01]  /*18b0*/  USHF.L.U32 UR4, UR4, 0x1, URZ ;  /* 0x0000000104047899 */ /* 0x000fe200080006ff */
[----:B------:R-:W2:Y:S03]  /*18c0*/  FENCE.VIEW.ASYNC.S ;  /* 0x00000000000073c6 */ /* 0x000ea60000000000 */
[----:B--2---:R3:W4:Y:S08]  /*18d0*/  SYNCS.EXCH.64 URZ, [UR9+0x18008], UR16 ;  /* 0x0180081009ff75b2 */ /* 0x0047300008000100 */
[----:B------:R3:W2:Y:S02]  /*18e0*/  SYNCS.EXCH.64 URZ, [UR9+0x18018], UR4 ;  /* 0x0180180409ff75b2 */ /* 0x0006a40008000100 */
[----:B---3--:R-:W-:Y:S01]  /*18f0*/  NOP ;  /* 0x0000000000007918 */ /* 0x008fe20000000000 */
.L_x_54:
[----:B--2---:R-:W-:Y:S05]  /*1900*/  BSYNC.RECONVERGENT B4 ;  /* 0x0000000000047941 */ /* 0x004fea0003800200 */
.L_x_53:
[----:B------:R-:W-:Y:S05]  /*1910*/  @!P0 BRA `(.L_x_55) ;  /* 0x0000000c00588947 */ /* 0x000fea0003800000 */
[----:B----4-:R-:W-:Y:S01]  /*1920*/  BAR.SYNC.DEFER_BLOCKING 0x0 ;  /* 0x0000000000007b1d */ /* 0x010fe20000010000 */
[----:B------:R-:W-:Y:S01]  /*1930*/  ELECT P1, URZ, PT ;  /* 0x0000000000ff782f */ /* 0x000fe20003820000 */
[----:B------:R-:W-:Y:S01]  /*1940*/  @!P3 IMAD.MOV.U32 R2, RZ, RZ, 0xc000 ;  /* 0x0000c000ff02b424 */ /* 0x000fe200078e00ff */
[----:B------:R-:W-:Y:S02]  /*1950*/  ULOP3.LUT UR4, UR12, 0x1, URZ, 0xc0, !UPT ;  /* 0x000000010c047892 */ /* 0x000fe4000f8ec0ff */
[C---:B------:R-:W-:Y:S02]  /*1960*/  ISETP.LT.U32.AND P1, PT, R68.reuse, 0x40, P1 ;  /* 0x000000404400780c */ /* 0x040fe40000f21070 */
[----:B------:R-:W-:Y:S01]  /*1970*/  ELECT P0, URZ, PT ;  /* 0x0000000000ff782f */ /* 0x000fe20003800000 */
[----:B------:R-:W-:Y:S02]  /*1980*/  ULEA UR5, UR4, UR9, 0xd ;  /* 0x0000000904057291 */ /* 0x000fe4000f8e68ff */
[----:B------:R-:W-:Y:S01]  /*1990*/  USHF.L.U32 UR26, UR4, 0x6, URZ ;  /* 0x00000006041a7899 */ /* 0x000fe200080006ff */
[----:B------:R-:W-:Y:S01]  /*19a0*/  ISETP.LT.U32.AND P0, PT, R68, 0x40, P0 ;  /* 0x000000404400780c */ /* 0x000fe20000701070 */
[----:B------:R-:W-:-:S02]  /*19b0*/  ULEA UR16, UR4, UR5, 0xd ;  /* 0x0000000504107291 */ /* 0x000fc4000f8e68ff */
[----:B------:R-:W-:-:S04]  /*19c0*/  ULEA UR18, UR18, UR26, 0x7 ;  /* 0x0000001a12127291 */ /* 0x000fc8000f8e38ff */
[----:B------:R-:W-:Y:S01]  /*19d0*/  VOTEU.ANY UP0, P1 ;  /* 0x0000000000ff7886 */ /* 0x000fe20000800100 */
[----:B------:R-:W-:-:S04]  /*19e0*/  VOTEU.ANY UP2, P1 ;  /* 0x0000000000ff7886 */ /* 0x000fc80000840100 */
[----:B------:R-:W-:Y:S01]  /*19f0*/  @UP0 UIADD3 UR24, UPT, UPT, UR5, 0x10000, URZ ;  /* 0x0001000005180890 */ /* 0x000fe2000fffe0ff */
[----:B------:R2:W-:Y:S01]  /*1a00*/  @!P3 SYNCS.ARRIVE.TRANS64 RZ, [UR9+0x18000], R2 ;  /* 0x01800002ffffb9a7 */ /* 0x0005e20008000009 */
[----:B------:R-:W-:Y:S01]  /*1a10*/  @UP0 UIADD3 UR25, UPT, UPT, UR9, 0x18000, URZ ;  /* 0x0001800009190890 */ /* 0x000fe2000fffe0ff */
[----:B------:R-:W-:Y:S06]  /*1a20*/  BAR.SYNC.DEFER_BLOCKING 0x0 ;  /* 0x0000000000007b1d */ /* 0x000fec0000010000 */
[----:B------:R-:W-:Y:S01]  /*1a30*/  VOTEU.ANY UP1, P0 ;  /* 0x0000000000ff7886 */ /* 0x000fe20000020100 */
[----:B------:R-:W-:-:S04]  /*1a40*/  VOTEU.ANY UP0, P0 ;  /* 0x0000000000ff7886 */ /* 0x000fc80000000100 */
[----:B------:R-:W-:Y:S01]  /*1a50*/  @UP1 UIADD3 UR17, UPT, UPT, UR9, 0x18000, URZ ;  /* 0x0001800009111890 */ /* 0x000fe2000fffe0ff */
[----:B------:R-:W-:Y:S01]  /*1a60*/  @UP1 UMOV UR19, URZ ;  /* 0x000000ff00131c82 */ /* 0x000fe20008000000 */
[----:B------:R2:W-:Y:S01]  /*1a70*/  @UP2 UTMALDG.2D [UR24], [UR6] ;  /* 0x00000018060025b4 */ /* 0x0005e20008008000 */
[----:B------:R3:W-:Y:S06]  /*1a80*/  MEMBAR.ALL.CTA ;  /* 0x0000000000007992 */ /* 0x0007ec0000008000 */
[----:B---3--:R-:W3:Y:S02]  /*1a90*/  FENCE.VIEW.ASYNC.S ;  /* 0x00000000000073c6 */ /* 0x008ee40000000000 */
[----:B---3--:R-:W-:Y:S06]  /*1aa0*/  BAR.SYNC.DEFER_BLOCKING 0x0 ;  /* 0x0000000000007b1d */ /* 0x008fec0000010000 */
[----:B------:R2:W-:Y:S01]  /*1ab0*/  @UP0 UTMALDG.2D [UR16], [UR34] ;  /* 0x00000010220005b4 */ /* 0x0005e20008008000 */
[----:B------:R-:W-:Y:S01]  /*1ac0*/  UISETP.NE.U32.AND UP0, UPT, UR12, URZ, UPT ;  /* 0x000000ff0c00728c */ /* 0x000fe2000bf05070 */
[----:B------:R-:W-:Y:S06]  /*1ad0*/  BAR.SYNC.DEFER_BLOCKING 0x0 ;  /* 0x0000000000007b1d */ /* 0x000fec0000010000 */
[----:B------:R-:W3:Y:S02]  /*1ae0*/  SYNCS.PHASECHK.TRANS64.TRYWAIT P0, [UR9+0x18000], RZ ;  /* 0x018000ffff0075a7 */ /* 0x000ee40008001109 */
[----:B--23--:R-:W-:Y:S05]  /*1af0*/  @!P0 BRA `(.L_x_56) ;  /* 0x0000001000f48947 */ /* 0x00cfea0003800000 */
.L_x_70:
[----:B------:R-:W-:Y:S05]  /*1b00*/  BRA.U UP0, `(.L_x_57) ;  /* 0x0000000100cc7547 */ /* 0x000fea000b800000 */
[----:B------:R-:W-:Y:S02]  /*1b10*/  USHF.R.U32.HI UR18, URZ, 0x4, UR9 ;  /* 0x00000004ff127899 */ /* 0x000fe40008011609 */
[----:B------:R-:W-:Y:S02]  /*1b20*/  UIADD3 UR15, UPT, UPT, UR9, 0x10000, URZ ;  /* 0x00010000090f7890 */ /* 0x000fe4000fffe0ff */
[----:B------:R-:W-:Y:S02]  /*1b30*/  USGXT.U32 UR18, UR18, 0xe ;  /* 0x0000000e1212789a */ /* 0x000fe40008000000 */
[----:B------:R-:W-:Y:S02]  /*1b40*/  USHF.R.U32.HI UR15, URZ, 0x4, UR15 ;  /* 0x00000004ff0f7899 */ /* 0x000fe4000801160f */
[----:B------:R-:W-:Y:S02]  /*1b50*/  UIADD3 UR28, UP0, UPT, UR18, 0x4000080, URZ ;  /* 0x04000080121c7890 */ /* 0x000fe4000ff1e0ff */
[----:B------:R-:W-:Y:S01]  /*1b60*/  USGXT.U32 UR16, UR15, 0xe ;  /* 0x0000000e0f10789a */ /* 0x000fe20008000000 */
[----:B------:R-:W-:Y:S01]  /*1b70*/  UMOV UR5, URZ ;  /* 0x000000ff00057c82 */ /* 0x000fe20008000000 */
[----:B------:R-:W-:Y:S01]  /*1b80*/  UMOV UR4, URZ ;  /* 0x000000ff00047c82 */ /* 0x000fe20008000000 */
[----:B------:R-:W-:-:S02]  /*1b90*/  UIADD3.X UR29, UPT, UPT, UR5, 0x40004040, URZ, UP0, !UPT ;  /* 0x40004040051d7890 */ /* 0x000fc400087fe4ff */
[----:B------:R-:W-:Y:S02]  /*1ba0*/  UIADD3 UR56, UP0, UPT, UR16, 0x2, URZ ;  /* 0x0000000210387890 */ /* 0x000fe4000ff1e0ff */
[----:B------:R-:W-:Y:S02]  /*1bb0*/  ULOP3.LUT UR18, UR18, 0x4000000, URZ, 0xfc, !UPT ;  /* 0x0400000012127892 */ /* 0x000fe4000f8efcff */
[----:B------:R-:W-:Y:S02]  /*1bc0*/  UIADD3.X UR57, UPT, UPT, UR4, 0x40004040, URZ, UP0, !UPT ;  /* 0x4000404004397890 */ /* 0x000fe400087fe4ff */
[----:B------:R-:W-:Y:S02]  /*1bd0*/  UIADD3.64 UR32, UPT, UPT, UR28, 0x80, URZ ;  /* 0x000000801c207897 */ /* 0x000fe4000fffe0ff */
[----:B------:R-:W-:Y:S02]  /*1be0*/  UIADD3.64 UR4, UPT, UPT, UR56, 0x2, URZ ;  /* 0x0000000238047897 */ /* 0x000fe4000fffe0ff */
[----:B------:R-:W-:-:S02]  /*1bf0*/  UIADD3.64 UR38, UPT, UPT, UR28, 0x100, URZ ;  /* 0x000001001c267897 */ /* 0x000fc4000fffe0ff */
[----:B------:R-:W-:Y:S02]  /*1c00*/  UIADD3.64 UR36, UPT, UPT, UR56, 0x4, URZ ;  /* 0x0000000438247897 */ /* 0x000fe4000fffe0ff */
[----:B------:R-:W-:Y:S02]  /*1c10*/  UIADD3.64 UR42, UPT, UPT, UR28, 0x180, URZ ;  /* 0x000001801c2a7897 */ /* 0x000fe4000fffe0ff */
[----:B------:R-:W-:Y:S02]  /*1c20*/  UIADD3.64 UR40, UPT, UPT, UR56, 0x1fe, URZ ;  /* 0x000001fe38287897 */ /* 0x000fe4000fffe0ff */
[----:B------:R-:W-:Y:S02]  /*1c30*/  UIADD3.64 UR46, UPT, UPT, UR28, 0x200, URZ ;  /* 0x000002001c2e7897 */ /* 0x000fe4000fffe0ff */
[----:B------:R-:W-:Y:S02]  /*1c40*/  UIADD3.64 UR44, UPT, UPT, UR56, 0x200, URZ ;  /* 0x00000200382c7897 */ /* 0x000fe4000fffe0ff */
[----:B------:R-:W-:-:S02]  /*1c50*/  UIADD3.64 UR50, UPT, UPT, UR28, 0x280, URZ ;  /* 0x000002801c327897 */ /* 0x000fc4000fffe0ff */
[----:B------:R-:W-:Y:S01]  /*1c60*/  UIADD3.64 UR48, UPT, UPT, UR56, 0x202, URZ ;  /* 0x0000020238307897 */ /* 0x000fe2000fffe0ff */
[----:B------:R-:W-:Y:S01]  /*1c70*/  UMOV UR20, 0x0 ;  /* 0x0000000000147882 */ /* 0x000fe20000000000 */
[----:B------:R-:W-:Y:S01]  /*1c80*/  UMOV UR21, 0x4210010 ;  /* 0x0421001000157882 */ /* 0x000fe20000000000 */
[----:B------:R-:W-:Y:S01]  /*1c90*/  UIADD3.64 UR54, UPT, UPT, UR28, 0x300, URZ ;  /* 0x000003001c367897 */ /* 0x000fe2000fffe0ff */
[----:B------:R-:W-:Y:S01]  /*1ca0*/  UMOV UR17, 0x40004040 ;  /* 0x4000404000117882 */ /* 0x000fe20000000000 */
[----:B------:R-:W-:Y:S01]  /*1cb0*/  UIADD3.64 UR52, UPT, UPT, UR56, 0x204, URZ ;  /* 0x0000020438347897 */ /* 0x000fe2000fffe0ff */
[----:B------:R-:W-:Y:S01]  /*1cc0*/  UMOV UR19, 0x40004040 ;  /* 0x4000404000137882 */ /* 0x000fe20000000000 */
[----:B------:R-:W-:Y:S01]  /*1cd0*/  UMOV UR22, 0x0 ;  /* 0x0000000000167882 */ /* 0x000fe20000000000 */
[----:B------:R-:W-:Y:S01]  /*1ce0*/  UMOV UR23, 0x4210010 ;  /* 0x0421001000177882 */ /* 0x000fe20000000000 */
[----:B------:R-:W-:Y:S01]  /*1cf0*/  UMOV UR24, 0x0 ;  /* 0x0000000000187882 */ /* 0x000fe20000000000 */
[----:B------:R-:W-:Y:S01]  /*1d00*/  UMOV UR25, 0x4210010 ;  /* 0x0421001000197882 */ /* 0x000fe20000000000 */
[----:B------:R2:W-:Y:S01]  /*1d10*/  UTCHMMA gdesc[UR16], gdesc[UR18], tmem[UR8], tmem[UR20], idesc[UR21], !UPT ;  /* 0x00ff1412100075ea */ /* 0x0005e2000f800008 */
[----:B------:R-:W-:Y:S01]  /*1d20*/  UMOV UR30, 0x0 ;  /* 0x00000000001e7882 */ /* 0x000fe20000000000 */
[----:B------:R-:W-:Y:S01]  /*1d30*/  UMOV UR31, 0x4210010 ;  /* 0x04210010001f7882 */ /* 0x000fe20000000000 */
[----:B------:R2:W-:Y:S01]  /*1d40*/  UTCHMMA gdesc[UR56], gdesc[UR28], tmem[UR8], tmem[UR22], idesc[UR23], UPT ;  /* 0x00ff161c380075ea */ /* 0x0005e2000b800008 */
        /* <DEDUP_REMOVED lines=12> */
[----:B------:R2:W-:Y:S01]  /*1e10*/  UTCHMMA gdesc[UR48], gdesc[UR50], tmem[UR8], tmem[UR62], idesc[UR63], UPT ;  /* 0x00ff3e32300075ea */ /* 0x0005e2000b800008 */
[----:B------:R2:W-:Y:S01]  /*1e20*/  UTCHMMA gdesc[UR52], gdesc[UR54], tmem[UR8], tmem[UR64], idesc[UR65], UPT ;  /* 0x00ff4036340075ea */ /* 0x0005e2000b800008 */
[----:B------:R-:W-:Y:S01]  /*1e30*/  NOP ;  /* 0x0000000000007918 */ /* 0x000fe20000000000 */
.L_x_57:
[----:B------:R-:W-:Y:S01]  /*1e40*/  ELECT P0, URZ, PT ;  /* 0x0000000000ff782f */ /* 0x000fe20003800000 */
[----:B--2---:R-:W-:Y:S01]  /*1e50*/  UMOV UR4, UR14 ;  /* 0x0000000e00047c82 */ /* 0x004fe20008000000 */
[----:B------:R-:W-:Y:S02]  /*1e60*/  UMOV UR5, URZ ;  /* 0x000000ff00057c82 */ /* 0x000fe40008000000 */
[----:B------:R-:W-:-:S13]  /*1e70*/  ISETP.LT.U32.AND P0, PT, R68, 0x20, P0 ;  /* 0x000000204400780c */ /* 0x000fda0000701070 */
[----:B------:R-:W-:Y:S01]  /*1e80*/  VOTEU.ANY UP0, P0 ;  /* 0x0000000000ff7886 */ /* 0x000fe20000000100 */
[----:B------:R-:W-:Y:S01]  /*1e90*/  VOTEU.ANY UP1, P0 ;  /* 0x0000000000ff7886 */ /* 0x000fe20000020100 */
[----:B------:R-:W-:-:S03]  /*1ea0*/  ISETP.GE.U32.AND P0, PT, R12, 0x81, PT ;  /* 0x000000810c00780c */ /* 0x000fc60003f06070 */
[----:B------:R-:W-:Y:S02]  /*1eb0*/  @UP0 UMOV UR4, UR4 ;  /* 0x0000000400040c82 */ /* 0x000fe40008000000 */
[----:B------:R2:W-:Y:S01]  /*1ec0*/  @UP1 UTCBAR [UR4], URZ ;  /* 0x000000ff040013e9 */ /* 0x0005e200080000ff */
[----:B------:R-:W-:Y:S06]  /*1ed0*/  BAR.SYNC.DEFER_BLOCKING 0x0 ;  /* 0x0000000000007b1d */ /* 0x000fec0000010000 */
[----:B------:R-:W3:Y:S02]  /*1ee0*/  SYNCS.PHASECHK.TRANS64.TRYWAIT P1, [UR9+0x18010], RZ ;  /* 0x018010ffff0075a7 */ /* 0x000ee40008021109 */
[----:B--23--:R-:W-:Y:S05]  /*1ef0*/  @!P1 BRA `(.L_x_58) ;  /* 0x0000001000009947 */ /* 0x00cfea0003800000 */
.L_x_71:
[----:B------:R-:W-:Y:S01]  /*1f00*/  IMAD.MOV.U32 R2, RZ, RZ, RZ ;  /* 0x000000ffff027224 */ /* 0x000fe200078e00ff */
[----:B------:R-:W-:Y:S06]  /*1f10*/  @!P0 BRA `(.L_x_55) ;  /* 0x0000000400d88947 */ /* 0x000fec0003800000 */
[----:B------:R-:W2:Y:S01]  /*1f20*/  LDCU UR21, c[0x0][0x3a0] ;  /* 0x00007400ff1577ac */ /* 0x000ea20008000800 */
[----:B------:R-:W-:Y:S01]  /*1f30*/  UMOV UR20, 0x1 ;  /* 0x0000000100147882 */ /* 0x000fe20000000000 */
[----:B------:R-:W-:-:S05]  /*1f40*/  UMOV UR31, 0x80 ;  /* 0x00000080001f7882 */ /* 0x000fca0000000000 */
.L_x_62:
[----:B------:R-:W-:Y:S01]  /*1f50*/  BAR.SYNC.DEFER_BLOCKING 0x0 ;  /* 0x0000000000007b1d */ /* 0x000fe20000010000 */
[----:B------:R-:W-:Y:S01]  /*1f60*/  ULEA UR44, UR20, UR9, 0x3 ;  /* 0x00000009142c7291 */ /* 0x000fe2000f8e18ff */
[----:B-----5:R-:W-:Y:S01]  /*1f70*/  @!P3 IMAD.MOV.U32 R3, RZ, RZ, 0xc000 ;  /* 0x0000c000ff03b424 */ /* 0x020fe200078e00ff */
[----:B------:R-:W-:Y:S01]  /*1f80*/  ELECT P1, URZ, PT ;  /* 0x0000000000ff782f */ /* 0x000fe20003820000 */
[----:B------:R-:W-:-:S03]  /*1f90*/  ULEA UR4, UR20, UR9, 0xe ;  /* 0x0000000914047291 */ /* 0x000fc6000f8e70ff */
[----:B------:R-:W-:Y:S01]  /*1fa0*/  ISETP.LT.U32.AND P1, PT, R68, 0x40, P1 ;  /* 0x000000404400780c */ /* 0x000fe20000f21070 */
[----:B------:R-:W-:Y:S02]  /*1fb0*/  ULOP3.LUT UR30, UR12, 0x1, URZ, 0xc0, !UPT ;  /* 0x000000010c1e7892 */ /* 0x000fe4000f8ec0ff */
[----:B------:R-:W-:Y:S02]  /*1fc0*/  UIADD3 UR4, UPT, UPT, UR4, 0x10000, URZ ;  /* 0x0001000004047890 */ /* 0x000fe4000fffe0ff */
[----:B------:R-:W-:Y:S02]  /*1fd0*/  ULEA UR26, UR30, UR31, 0x6 ;  /* 0x0000001f1e1a7291 */ /* 0x000fe4000f8e30ff */
[----:B------:R-:W-:Y:S01]  /*1fe0*/  ULEA UR24, UR30, UR4, 0xd ;  /* 0x000000041e187291 */ /* 0x000fe2000f8e68ff */
[----:B------:R-:W-:Y:S01]  /*1ff0*/  ELECT P0, URZ, PT ;  /* 0x0000000000ff782f */ /* 0x000fe20003800000 */
[----:B------:R-:W-:-:S04]  /*2000*/  ULEA UR5, UR20, UR9, 0xf ;  /* 0x0000000914057291 */ /* 0x000fc8000f8e78ff */
[----:B------:R-:W-:Y:S01]  /*2010*/  VOTEU.ANY UP0, P1 ;  /* 0x0000000000ff7886 */ /* 0x000fe20000800100 */
[----:B------:R-:W-:Y:S01]  /*2020*/  ISETP.LT.U32.AND P0, PT, R68, 0x40, P0 ;  /* 0x000000404400780c */ /* 0x000fe20000701070 */
[----:B------:R-:W-:Y:S01]  /*2030*/  ULEA UR28, UR30, UR5, 0xe ;  /* 0x000000051e1c7291 */ /* 0x000fe2000f8e70ff */
[----:B------:R3:W-:Y:S02]  /*2040*/  @!P3 SYNCS.ARRIVE.TRANS64 RZ, [UR44+0x18000], R3 ;  /* 0x01800003ffffb9a7 */ /* 0x0007e4000800002c */
[----:B------:R-:W-:Y:S01]  /*2050*/  @UP0 UIADD3 UR25, UPT, UPT, UR44, 0x18000, URZ ;  /* 0x000180002c190890 */ /* 0x000fe2000fffe0ff */
[----:B------:R-:W-:Y:S01]  /*2060*/  VOTEU.ANY UP0, P1 ;  /* 0x0000000000ff7886 */ /* 0x000fe20000800100 */
[----:B------:R-:W-:Y:S01]  /*2070*/  BAR.SYNC.DEFER_BLOCKING 0x0 ;  /* 0x0000000000007b1d */ /* 0x000fe20000010000 */
[----:B------:R-:W-:Y:S01]  /*2080*/  ULEA UR30, UR30, UR13, 0x6 ;  /* 0x0000000d1e1e7291 */ /* 0x000fe2000f8e30ff */
[----:B---3--:R-:W-:-:S05]  /*2090*/  IMAD.U32 R3, R2, -0x80000000, RZ ;  /* 0x8000000002037824 */ /* 0x008fca00078e00ff */
[----:B------:R-:W-:-:S05]  /*20a0*/  VOTEU.ANY UP1, P0 ;  /* 0x0000000000ff7886 */ /* 0x000fca0000020100 */
[----:B------:R-:W-:Y:S01]  /*20b0*/  @UP1 UIADD3 UR29, UPT, UPT, UR44, 0x18000, URZ ;  /* 0x000180002c1d1890 */ /* 0x000fe2000fffe0ff */
[----:B------:R-:W-:Y:S01]  /*20c0*/  VOTEU.ANY UP1, P0 ;  /* 0x0000000000ff7886 */ /* 0x000fe20000020100 */
[----:B------:R3:W-:Y:S01]  /*20d0*/  @UP0 UTMALDG.2D [UR24], [UR6] ;  /* 0x00000018060005b4 */ /* 0x0007e20008008000 */
[----:B------:R-:W-:Y:S01]  /*20e0*/  UISETP.NE.U32.AND UP0, UPT, UR12, URZ, UPT ;  /* 0x000000ff0c00728c */ /* 0x000fe2000bf05070 */
[----:B------:R4:W-:Y:S06]  /*20f0*/  MEMBAR.ALL.CTA ;  /* 0x0000000000007992 */ /* 0x0009ec0000008000 */
[----:B----4-:R-:W4:Y:S02]  /*2100*/  FENCE.VIEW.ASYNC.S ;  /* 0x00000000000073c6 */ /* 0x010f240000000000 */
[----:B----4-:R-:W-:Y:S06]  /*2110*/  BAR.SYNC.DEFER_BLOCKING 0x0 ;  /* 0x0000000000007b1d */ /* 0x010fec0000010000 */
[----:B------:R3:W-:Y:S02]  /*2120*/  @UP1 UTMALDG.2D [UR28], [UR34] ;  /* 0x0000001c220015b4 */ /* 0x0007e40008008000 */
[----:B------:R-:W-:Y:S06]  /*2130*/  BAR.SYNC.DEFER_BLOCKING 0x0 ;  /* 0x0000000000007b1d */ /* 0x000fec0000010000 */
[----:B------:R-:W4:Y:S02]  /*2140*/  SYNCS.PHASECHK.TRANS64.TRYWAIT P0, [UR44+0x18000], R3 ;  /* 0x01800003ff0075a7 */ /* 0x000f24000800112c */
[----:B---34-:R-:W-:Y:S05]  /*2150*/  @!P0 BRA `(.L_x_59) ;  /* 0x0000000c00748947 */ /* 0x018fea0003800000 */
.L_x_72:
[----:B------:R-:W-:Y:S05]  /*2160*/  BRA.U UP0, `(.L_x_60) ;  /* 0x0000000100f87547 */ /* 0x000fea000b800000 */
[----:B------:R-:W-:Y:S02]  /*2170*/  USHF.R.U32.HI UR18, URZ, 0x4, UR4 ;  /* 0x00000004ff127899 */ /* 0x000fe40008011604 */
[----:B------:R-:W-:Y:S02]  /*2180*/  USHF.R.U32.HI UR19, URZ, 0x4, UR5 ;  /* 0x00000004ff137899 */ /* 0x000fe40008011605 */
[----:B------:R-:W-:Y:S02]  /*2190*/  USGXT.U32 UR18, UR18, 0xe ;  /* 0x0000000e1212789a */ /* 0x000fe40008000000 */
[----:B------:R-:W-:Y:S02]  /*21a0*/  USGXT.U32 UR19, UR19, 0xe ;  /* 0x0000000e1313789a */ /* 0x000fe40008000000 */
[----:B------:R-:W-:Y:S02]  /*21b0*/  UIADD3 UR24, UP0, UPT, UR18, 0x2, URZ ;  /* 0x0000000212187890 */ /* 0x000fe4000ff1e0ff */
[----:B------:R-:W-:Y:S01]  /*21c0*/  UIADD3 UR22, UP1, UPT, UR19, 0x4000080, URZ ;  /* 0x0400008013167890 */ /* 0x000fe2000ff3e0ff */
[----:B------:R-:W-:Y:S01]  /*21d0*/  UMOV UR4, URZ ;  /* 0x000000ff00047c82 */ /* 0x000fe20008000000 */
[----:B------:R-:W-:Y:S01]  /*21e0*/  UMOV UR5, URZ ;  /* 0x000000ff00057c82 */ /* 0x000fe20008000000 */
[----:B------:R-:W-:-:S02]  /*21f0*/  UIADD3.X UR25, UPT, UPT, UR4, 0x40004040, URZ, UP0, !UPT ;  /* 0x4000404004197890 */ /* 0x000fc400087fe4ff */
[----:B------:R-:W-:Y:S02]  /*2200*/  UIADD3 UR50, UP3, UPT, UR24, 0x2, URZ ;  /* 0x0000000218327890 */ /* 0x000fe4000ff7e0ff */
[----:B------:R-:W-:Y:S02]  /*2210*/  UIADD3.X UR23, UPT, UPT, UR5, 0x40004040, URZ, UP1, !UPT ;  /* 0x4000404005177890 */ /* 0x000fe40008ffe4ff */
[----:B------:R-:W-:Y:S02]  /*2220*/  UIADD3 UR52, UP2, UPT, UR22, 0x80, URZ ;  /* 0x0000008016347890 */ /* 0x000fe4000ff5e0ff */
[----:B------:R-:W-:Y:S02]  /*2230*/  UIADD3 UR54, UP6, UPT, UR24, 0x4, URZ ;  /* 0x0000000418367890 */ /* 0x000fe4000ffde0ff */
[----:B------:R-:W-:Y:S02]  /*2240*/  UIADD3 UR56, UP5, UPT, UR22, 0x100, URZ ;  /* 0x0000010016387890 */ /* 0x000fe4000ffbe0ff */
[----:B------:R-:W-:-:S02]  /*2250*/  UIADD3 UR58, UP1, UPT, UR24, 0x1fe, URZ ;  /* 0x000001fe183a7890 */ /* 0x000fc4000ff3e0ff */
[----:B------:R-:W-:Y:S02]  /*2260*/  ULOP3.LUT UR4, UR19, 0x4000000, URZ, 0xfc, !UPT ;  /* 0x0400000013047892 */ /* 0x000fe4000f8efcff */
[----:B------:R-:W-:Y:S02]  /*2270*/  UIADD3 UR60, UP0, UPT, UR22, 0x180, URZ ;  /* 0x00000180163c7890 */ /* 0x000fe4000ff1e0ff */
[----:B------:R-:W-:Y:S02]  /*2280*/  UIADD3.X UR51, UPT, UPT, UR25, URZ, URZ, UP3, !UPT ;  /* 0x000000ff19337290 */ /* 0x000fe40009ffe4ff */
[----:B------:R-:W-:Y:S02]  /*2290*/  UIADD3 UR62, UP4, UPT, UR24, 0x200, URZ ;  /* 0x00000200183e7890 */ /* 0x000fe4000ff9e0ff */
[----:B------:R-:W-:Y:S02]  /*22a0*/  UIADD3 UR64, UP3, UPT, UR22, 0x200, URZ ;  /* 0x0000020016407890 */ /* 0x000fe4000ff7e0ff */
[----:B------:R-:W-:-:S02]  /*22b0*/  UIADD3.X UR53, UPT, UPT, UR23, URZ, URZ, UP2, !UPT ;  /* 0x000000ff17357290 */ /* 0x000fc400097fe4ff */
[----:B------:R-:W-:Y:S02]  /*22c0*/  UIADD3.X UR55, UPT, UPT, UR25, URZ, URZ, UP6, !UPT ;  /* 0x000000ff19377290 */ /* 0x000fe4000b7fe4ff */
[----:B------:R-:W-:Y:S02]  /*22d0*/  UIADD3 UR66, UP2, UPT, UR24, 0x202, URZ ;  /* 0x0000020218427890 */ /* 0x000fe4000ff5e0ff */
[----:B------:R-:W-:Y:S02]  /*22e0*/  UIADD3 UR68, UP6, UPT, UR22, 0x280, URZ ;  /* 0x0000028016447890 */ /* 0x000fe4000ffde0ff */
[----:B------:R-:W-:Y:S02]  /*22f0*/  UIADD3.X UR57, UPT, UPT, UR23, URZ, URZ, UP5, !UPT ;  /* 0x000000ff17397290 */ /* 0x000fe4000affe4ff */
[----:B------:R-:W-:Y:S02]  /*2300*/  UIADD3.X UR59, UPT, UPT, UR25, URZ, URZ, UP1, !UPT ;  /* 0x000000ff193b7290 */ /* 0x000fe40008ffe4ff */
[----:B------:R-:W-:-:S02]  /*2310*/  UIADD3 UR28, UP5, UPT, UR24, 0x204, URZ ;  /* 0x00000204181c7890 */ /* 0x000fc4000ffbe0ff */
[----:B------:R-:W-:Y:S02]  /*2320*/  UIADD3 UR32, UP1, UPT, UR22, 0x300, URZ ;  /* 0x0000030016207890 */ /* 0x000fe4000ff3e0ff */
[----:B------:R-:W-:Y:S02]  /*2330*/  UIADD3.X UR61, UPT, UPT, UR23, URZ, URZ, UP0, !UPT ;  /* 0x000000ff173d7290 */ /* 0x000fe400087fe4ff */
[----:B------:R-:W-:Y:S02]  /*2340*/  UIADD3.X UR63, UPT, UPT, UR25, URZ, URZ, UP4, !UPT ;  /* 0x000000ff193f7290 */ /* 0x000fe4000a7fe4ff */
[----:B------:R-:W-:Y:S02]  /*2350*/  UIADD3.X UR65, UPT, UPT, UR23, URZ, URZ, UP3, !UPT ;  /* 0x000000ff17417290 */ /* 0x000fe40009ffe4ff */
[----:B------:R-:W-:Y:S02]  /*2360*/  UIADD3.X UR67, UPT, UPT, UR25, URZ, URZ, UP2, !UPT ;  /* 0x000000ff19437290 */ /* 0x000fe400097fe4ff */
[----:B------:R-:W-:Y:S01]  /*2370*/  UIADD3.X UR69, UPT, UPT, UR23, URZ, URZ, UP6, !UPT ;  /* 0x000000ff17457290 */ /* 0x000fe2000b7fe4ff */
[----:B------:R-:W-:Y:S01]  /*2380*/  UMOV UR16, 0x0 ;  /* 0x0000000000107882 */ /* 0x000fe20000000000 */
[----:B------:R-:W-:Y:S01]  /*2390*/  UMOV UR17, 0x4210010 ;  /* 0x0421001000117882 */ /* 0x000fe20000000000 */
[----:B------:R-:W-:Y:S01]  /*23a0*/  UMOV UR19, 0x40004040 ;  /* 0x4000404000137882 */ /* 0x000fe20000000000 */
[----:B------:R-:W-:Y:S01]  /*23b0*/  UMOV UR5, 0x40004040 ;  /* 0x4000404000057882 */ /* 0x000fe20000000000 */
[----:B------:R-:W-:Y:S01]  /*23c0*/  UIADD3.X UR29, UPT, UPT, UR25, URZ, URZ, UP5, !UPT ;  /* 0x000000ff191d7290 */ /* 0x000fe2000affe4ff */
[----:B------:R3:W-:Y:S01]  /*23d0*/  UTCHMMA gdesc[UR18], gdesc[UR4], tmem[UR8], tmem[UR16], idesc[UR17], UPT ;  /* 0x00ff1004120075ea */ /* 0x0007e2000b800008 */
[----:B------:R-:W-:Y:S01]  /*23e0*/  UIADD3.X UR33, UPT, UPT, UR23, URZ, URZ, UP1, !UPT ;  /* 0x000000ff17217290 */ /* 0x000fe20008ffe4ff */
[----:B------:R-:W-:Y:S01]  /*23f0*/  UMOV UR14, 0x0 ;  /* 0x00000000000e7882 */ /* 0x000fe20000000000 */
[----:B------:R-:W-:Y:S01]  /*2400*/  UMOV UR15, 0x4210010 ;  /* 0x04210010000f7882 */ /* 0x000fe20000000000 */
[----:B------:R-:W-:Y:S01]  /*2410*/  UMOV UR42, 0x0 ;  /* 0x00000000002a7882 */ /* 0x000fe20000000000 */
[----:B------:R-:W-:Y:S01]  /*2420*/  UMOV UR43, 0x4210010 ;  /* 0x04210010002b7882 */ /* 0x000fe20000000000 */
        /* <DEDUP_REMOVED lines=18> */
.L_x_60:
[----:B------:R-:W-:Y:S01]  /*2550*/  ELECT P0, URZ, PT ;  /* 0x0000000000ff782f */ /* 0x000fe20003800000 */
[----:B---3--:R-:W-:-:S03]  /*2560*/  UIADD3 UR4, UPT, UPT, UR44, 0x18010, URZ ;  /* 0x000180102c047890 */ /* 0x008fc6000fffe0ff */
[----:B------:R-:W-:Y:S01]  /*2570*/  ISETP.LT.U32.AND P0, PT, R68, 0x20, P0 ;  /* 0x000000204400780c */ /* 0x000fe20000701070 */
[----:B------:R-:W-:-:S12]  /*2580*/  UMOV UR5, URZ ;  /* 0x000000ff00057c82 */ /* 0x000fd80008000000 */
[----:B------:R-:W-:Y:S01]  /*2590*/  VOTEU.ANY UP0, P0 ;  /* 0x0000000000ff7886 */ /* 0x000fe20000000100 */
[----:B------:R-:W-:-:S04]  /*25a0*/  VOTEU.ANY UP1, P0 ;  /* 0x0000000000ff7886 */ /* 0x000fc80000020100 */
[----:B------:R-:W-:Y:S02]  /*25b0*/  @UP0 UMOV UR4, UR4 ;  /* 0x0000000400040c82 */ /* 0x000fe40008000000 */
[----:B------:R3:W-:Y:S01]  /*25c0*/  @UP1 UTCBAR [UR4], URZ ;  /* 0x000000ff040013e9 */ /* 0x0007e200080000ff */
[----:B------:R-:W-:Y:S06]  /*25d0*/  BAR.SYNC.DEFER_BLOCKING 0x0 ;  /* 0x0000000000007b1d */ /* 0x000fec0000010000 */
[----:B------:R-:W4:Y:S02]  /*25e0*/  SYNCS.PHASECHK.TRANS64.TRYWAIT P0, [UR44+0x18010], R3 ;  /* 0x01801003ff0075a7 */ /* 0x000f24000800112c */
[----:B---34-:R-:W-:Y:S05]  /*25f0*/  @!P0 BRA `(.L_x_61) ;  /* 0x0000000800588947 */ /* 0x018fea0003800000 */
.L_x_73:
[----:B------:R-:W-:Y:S02]  /*2600*/  UIADD3 UR20, UPT, UPT, UR20, 0x1, URZ ;  /* 0x0000000114147890 */ /* 0x000fe4000fffe0ff */
[----:B------:R-:W-:Y:S02]  /*2610*/  UIADD3 UR31, UPT, UPT, UR31, 0x80, URZ ;  /* 0x000000801f1f7890 */ /* 0x000fe4000fffe0ff */
[----:B------:R-:W-:-:S04]  /*2620*/  UISETP.NE.U32.AND UP0, UPT, UR20, 0x2, UPT ;  /* 0x000000021400788c */ /* 0x000fc8000bf05070 */
[----:B------:R-:W-:Y:S02]  /*2630*/  USEL UR20, UR20, URZ, UP0 ;  /* 0x000000ff14147287 */ /* 0x000fe40008000000 */
[----:B------:R-:W-:Y:S02]  /*2640*/  USEL UR4, URZ, 0x1, UP0 ;  /* 0x00000001ff047887 */ /* 0x000fe40008000000 */
[----:B--2---:R-:W-:-:S04]  /*2650*/  UISETP.GE.AND UP0, UPT, UR31, UR21, UPT ;  /* 0x000000151f00728c */ /* 0x004fc8000bf06270 */
[----:B------:R-:W-:-:S05]  /*2660*/  LOP3.LUT R2, R2, UR4, RZ, 0x3c, !PT ;  /* 0x0000000402027c12 */ /* 0x000fca000f8e3cff */
[----:B------:R-:W-:Y:S05]  /*2670*/  BRA.U !UP0, `(.L_x_62) ;  /* 0xfffffff908347547 */ /* 0x000fea000b83ffff */
.L_x_55:
[----:B----4-:R-:W-:Y:S06]  /*2680*/  BAR.SYNC.DEFER_BLOCKING 0x0 ;  /* 0x0000000000007b1d */ /* 0x010fec0000010000 */
[----:B------:R-:W-:Y:S04]  /*2690*/  BSSY.RECONVERGENT B4, `(.L_x_63) ;  /* 0x0000004000047945 */ /* 0x000fe80003800200 */
[----:B------:R-:W-:Y:S05]  /*26a0*/  @P3 BRA `(.L_x_64) ;  /* 0x0000000000083947 */ /* 0x000fea0003800000 */
[----:B------:R-:W2:Y:S02]  /*26b0*/  SYNCS.CCTL.IV [UR9+0x18000] ;  /* 0x01800000ff0079b1 */ /* 0x000ea40008000009 */
[----:B--2---:R-:W2:Y:S02]  /*26c0*/  SYNCS.CCTL.IV [UR9+0x18010] ;  /* 0x01801000ff0079b1 */ /* 0x004ea40008000009 */
.L_x_64:
[----:B------:R-:W-:Y:S05]  /*26d0*/  BSYNC.RECONVERGENT B4 ;  /* 0x0000000000047941 */ /* 0x000fea0003800200 */
.L_x_63:
[----:B--2---:R-:W-:Y:S06]  /*26e0*/  BAR.SYNC.DEFER_BLOCKING 0x0 ;  /* 0x0000000000007b1d */ /* 0x004fec0000010000 */
[----:B------:R-:W-:Y:S04]  /*26f0*/  BSSY.RECONVERGENT B4, `(.L_x_65) ;  /* 0x0000004000047945 */ /* 0x000fe80003800200 */
[----:B------:R-:W-:Y:S05]  /*2700*/  @P3 BRA `(.L_x_66) ;  /* 0x0000000000083947 */ /* 0x000fea0003800000 */
[----:B------:R-:W2:Y:S02]  /*2710*/  SYNCS.CCTL.IV [UR9+0x18008] ;  /* 0x01800800ff0079b1 */ /* 0x000ea40008000009 */
[----:B--2---:R-:W2:Y:S02]  /*2720*/  SYNCS.CCTL.IV [UR9+0x18018] ;  /* 0x01801800ff0079b1 */ /* 0x004ea40008000009 */
.L_x_66:
[----:B------:R-:W-:Y:S05]  /*2730*/  BSYNC.RECONVERGENT B4 ;  /* 0x0000000000047941 */ /* 0x000fea0003800200 */
.L_x_65:
[----:B------:R-:W-:Y:S01]  /*2740*/  USHF.L.U32 UR4, UR12, 0x15, URZ ;  /* 0x000000150c047899 */ /* 0x000fe200080006ff */
[C---:B------:R-:W-:Y:S01]  /*2750*/  IMAD.SHL.U32 R4, R0.reuse, 0x80, RZ ;  /* 0x0000008000047824 */ /* 0x040fe200078e00ff */
[----:B------:R-:W-:Y:S01]  /*2760*/  ELECT P0, URZ, PT ;  /* 0x0000000000ff782f */ /* 0x000fe20003800000 */
[C---:B------:R-:W-:Y:S01]  /*2770*/  IMAD.SHL.U32 R2, R0.reuse, 0x40, RZ ;  /* 0x0000004000027824 */ /* 0x040fe200078e00ff */
[----:B------:R-:W-:Y:S01]  /*2780*/  ULOP3.LUT UR4, UR4, 0x600000, URZ, 0xc0, !UPT ;  /* 0x0060000004047892 */ /* 0x000fe2000f8ec0ff */
[----:B-----5:R-:W-:Y:S01]  /*2790*/  IMAD.SHL.U32 R3, R0, 0x10, RZ ;  /* 0x0000001000037824 */ /* 0x020fe200078e00ff */
[----:B------:R-:W-:Y:S01]  /*27a0*/  LOP3.LUT R5, R4, 0x780, RZ, 0xc0, !PT ;  /* 0x0000078004057812 */ /* 0x000fe200078ec0ff */
[----:B------:R-:W-:Y:S01]  /*27b0*/  IMAD.SHL.U32 R0, R0, 0x200, RZ ;  /* 0x0000020000007824 */ /* 0x000fe200078e00ff */
[----:B------:R-:W-:Y:S01]  /*27c0*/  LOP3.LUT R2, R2, 0x1800, RZ, 0xc0, !PT ;  /* 0x0000180002027812 */ /* 0x000fe200078ec0ff */
[----:B------:R-:W-:Y:S01]  /*27d0*/  UIADD3 UR4, UPT, UPT, UR8, UR4, URZ ;  /* 0x0000000408047290 */ /* 0x000fe2000fffe0ff */
[----:B------:R-:W-:Y:S01]  /*27e0*/  ISETP.LT.U32.AND P0, PT, R68, 0x40, P0 ;  /* 0x000000404400780c */ /* 0x000fe20000701070 */
[----:B------:R-:W-:Y:S01]  /*27f0*/  ULOP3.LUT UR12, UR12, 0x1, URZ, 0xc0, !UPT ;  /* 0x000000010c0c7892 */ /* 0x000fe2000f8ec0ff */
[----:B------:R-:W-:Y:S01]  /*2800*/  LOP3.LUT R5, R5, 0x2000, R0, 0xf8, !PT ;  /* 0x0000200005057812 */ /* 0x000fe200078ef800 */
[----:B------:R-:W-:Y:S01]  /*2810*/  UMOV UR6, UR27 ;  /* 0x0000001b00067c82 */ /* 0x000fe20008000000 */
[----:B------:R-:W-:Y:S01]  /*2820*/  LOP3.LUT R2, R2, 0x70, R3, 0xf8, !PT ;  /* 0x0000007002027812 */ /* 0x000fe200078ef803 */
[----:B------:R-:W-:-:S03]  /*2830*/  ULEA UR5, UR12, UR13, 0x6 ;  /* 0x0000000d0c057291 */ /* 0x000fc6000f8e30ff */
[----:B------:R-:W-:Y:S02]  /*2840*/  LOP3.LUT R0, R5, R2, RZ, 0xfc, !PT ;  /* 0x0000000205007212 */ /* 0x000fe400078efcff */
[----:B------:R-:W-:Y:S01]  /*2850*/  LDTM.16dp32bit_t0_t15.x64 R4, tmem[UR4] ;  /* 0x00000004000479ee */ /* 0x000fe20008b00000 */
[----:B------:R-:W3:Y:S01]  /*2860*/  LDTM.16dp32bit_t16_t31.x64 R4, tmem[UR4+0x40] ;  /* 0x00004004000479ee */ /* 0x000ee20008b20000 */
[----:B------:R-:W-:Y:S01]  /*2870*/  NOP ;  /* 0x0000000000007918 */ /* 0x000fe20000000000 */
[C---:B------:R-:W-:Y:S01]  /*2880*/  LOP3.LUT R2, R0.reuse, 0x10, RZ, 0x3c, !PT ;  /* 0x0000001000027812 */ /* 0x040fe200078e3cff */
[----:B------:R-:W-:Y:S01]  /*2890*/  ULEA UR4, UR12, UR9, 0xd ;  /* 0x000000090c047291 */ /* 0x000fe2000f8e68ff */
[----:B------:R-:W-:Y:S01]  /*28a0*/  LOP3.LUT R3, R0, 0x20, RZ, 0x3c, !PT ;  /* 0x0000002000037812 */ /* 0x000fe200078e3cff */
[----:B---3--:R-:W-:Y:S01]  /*28b0*/  VOTEU.ANY UP1, P0 ;  /* 0x0000000000ff7886 */ /* 0x008fe20000020100 */
[----:B------:R-:W-:Y:S01]  /*28c0*/  VOTEU.ANY UP0, P0 ;  /* 0x0000000000ff7886 */ /* 0x000fe20000000100 */
[----:B------:R-:W-:-:S02]  /*28d0*/  F2FP.F16.F32.PACK_AB R4, R5, R4 ;  /* 0x000000040504723e */ /* 0x000fc400000000ff */
[----:B------:R-:W-:Y:S02]  /*28e0*/  F2FP.F16.F32.PACK_AB R5, R7, R6 ;  /* 0x000000060705723e */ /* 0x000fe400000000ff */
[----:B------:R-:W-:Y:S02]  /*28f0*/  F2FP.F16.F32.PACK_AB R12, R13, R12 ;  /* 0x0000000c0d0c723e */ /* 0x000fe400000000ff */
[----:B------:R-:W-:Y:S02]  /*2900*/  F2FP.F16.F32.PACK_AB R6, R9, R8 ;  /* 0x000000080906723e */ /* 0x000fe400000000ff */
[----:B------:R-:W-:Y:S02]  /*2910*/  F2FP.F16.F32.PACK_AB R7, R11, R10 ;  /* 0x0000000a0b07723e */ /* 0x000fe400000000ff */
[----:B------:R-:W-:Y:S02]  /*2920*/  F2FP.F16.F32.PACK_AB R13, R15, R14 ;  /* 0x0000000e0f0d723e */ /* 0x000fe400000000ff */
[----:B------:R-:W-:Y:S01]  /*2930*/  F2FP.F16.F32.PACK_AB R20, R21, R20 ;  /* 0x000000141514723e */ /* 0x000fe200000000ff */
[----:B--2---:R2:W-:Y:S01]  /*2940*/  STS.128 [R0+UR9], R4 ;  /* 0x0000000400007988 */ /* 0x0045e20008000c09 */
[----:B------:R-:W-:-:S02]  /*2950*/  F2FP.F16.F32.PACK_AB R14, R17, R16 ;  /* 0x00000010110e723e */ /* 0x000fc400000000ff */
[----:B------:R-:W-:Y:S02]  /*2960*/  F2FP.F16.F32.PACK_AB R15, R19, R18 ;  /* 0x00000012130f723e */ /* 0x000fe400000000ff */
[----:B------:R-:W-:Y:S02]  /*2970*/  F2FP.F16.F32.PACK_AB R21, R23, R22 ;  /* 0x000000161715723e */ /* 0x000fe400000000ff */
[----:B------:R-:W-:Y:S01]  /*2980*/  F2FP.F16.F32.PACK_AB R28, R29, R28 ;  /* 0x0000001c1d1c723e */ /* 0x000fe200000000ff */
[----:B------:R2:W-:Y:S01]  /*2990*/  STS.128 [R2+UR9], R12 ;  /* 0x0000000c02007988 */ /* 0x0005e20008000c09 */
[----:B------:R-:W-:Y:S02]  /*29a0*/  F2FP.F16.F32.PACK_AB R22, R25, R24 ;  /* 0x000000181916723e */ /* 0x000fe400000000ff */
[----:B------:R-:W-:Y:S02]  /*29b0*/  F2FP.F16.F32.PACK_AB R23, R27, R26 ;  /* 0x0000001a1b17723e */ /* 0x000fe400000000ff */
[----:B------:R-:W-:-:S02]  /*29c0*/  F2FP.F16.F32.PACK_AB R29, R31, R30 ;  /* 0x0000001e1f1d723e */ /* 0x000fc400000000ff */
[----:B------:R-:W-:Y:S01]  /*29d0*/  F2FP.F16.F32.PACK_AB R36, R37, R36 ;  /* 0x000000242524723e */ /* 0x000fe200000000ff */
[----:B------:R2:W-:Y:S01]  /*29e0*/  STS.128 [R3+UR9], R20 ;  /* 0x0000001403007988 */ /* 0x0005e20008000c09 */
[----:B------:R-:W-:Y:S02]  /*29f0*/  F2FP.F16.F32.PACK_AB R30, R33, R32 ;  /* 0x00000020211e723e */ /* 0x000fe400000000ff */
[----:B------:R-:W-:Y:S02]  /*2a00*/  F2FP.F16.F32.PACK_AB R31, R35, R34 ;  /* 0x00000022231f723e */ /* 0x000fe400000000ff */
[----:B------:R-:W-:Y:S02]  /*2a10*/  F2FP.F16.F32.PACK_AB R37, R39, R38 ;  /* 0x000000262725723e */ /* 0x000fe400000000ff */
[----:B------:R-:W-:Y:S02]  /*2a20*/  F2FP.F16.F32.PACK_AB R44, R45, R44 ;  /* 0x0000002c2d2c723e */ /* 0x000fe400000000ff */
[----:B------:R-:W-:-:S02]  /*2a30*/  LOP3.LUT R8, R0, 0x30, RZ, 0x3c, !PT ;  /* 0x0000003000087812 */ /* 0x000fc400078e3cff */
[----:B------:R-:W-:Y:S02]  /*2a40*/  F2FP.F16.F32.PACK_AB R38, R41, R40 ;  /* 0x000000282926723e */ /* 0x000fe400000000ff */
[----:B------:R-:W-:Y:S01]  /*2a50*/  F2FP.F16.F32.PACK_AB R39, R43, R42 ;  /* 0x0000002a2b27723e */ /* 0x000fe200000000ff */
[----:B------:R2:W-:Y:S01]  /*2a60*/  STS.128 [R8+UR9], R28 ;  /* 0x0000001c08007988 */ /* 0x0005e20008000c09 */
[----:B------:R-:W-:Y:S02]  /*2a70*/  F2FP.F16.F32.PACK_AB R45, R47, R46 ;  /* 0x0000002e2f2d723e */ /* 0x000fe400000000ff */
[----:B------:R-:W-:Y:S02]  /*2a80*/  F2FP.F16.F32.PACK_AB R52, R53, R52 ;  /* 0x000000343534723e */ /* 0x000fe400000000ff */
[----:B------:R-:W-:Y:S02]  /*2a90*/  LOP3.LUT R9, R0, 0x40, RZ, 0x3c, !PT ;  /* 0x0000004000097812 */ /* 0x000fe400078e3cff */
[----:B------:R-:W-:-:S02]  /*2aa0*/  F2FP.F16.F32.PACK_AB R46, R49, R48 ;  /* 0x00000030312e723e */ /* 0x000fc400000000ff */
[----:B------:R-:W-:Y:S01]  /*2ab0*/  F2FP.F16.F32.PACK_AB R47, R51, R50 ;  /* 0x00000032332f723e */ /* 0x000fe200000000ff */
[----:B------:R2:W-:Y:S01]  /*2ac0*/  STS.128 [R9+UR9], R36 ;  /* 0x0000002409007988 */ /* 0x0005e20008000c09 */
[----:B------:R-:W-:Y:S02]  /*2ad0*/  F2FP.F16.F32.PACK_AB R53, R55, R54 ;  /* 0x000000363735723e */ /* 0x000fe400000000ff */
[----:B------:R-:W-:Y:S02]  /*2ae0*/  F2FP.F16.F32.PACK_AB R60, R61, R60 ;  /* 0x0000003c3d3c723e */ /* 0x000fe400000000ff */
[----:B------:R-:W-:Y:S02]  /*2af0*/  LOP3.LUT R10, R0, 0x50, RZ, 0x3c, !PT ;  /* 0x00000050000a7812 */ /* 0x000fe400078e3cff */
[----:B------:R-:W-:Y:S02]  /*2b00*/  F2FP.F16.F32.PACK_AB R54, R57, R56 ;  /* 0x000000383936723e */ /* 0x000fe400000000ff */
[----:B------:R-:W-:Y:S01]  /*2b10*/  F2FP.F16.F32.PACK_AB R55, R59, R58 ;  /* 0x0000003a3b37723e */ /* 0x000fe200000000ff */
[----:B------:R2:W-:Y:S01]  /*2b20*/  STS.128 [R10+UR9], R44 ;  /* 0x0000002c0a007988 */ /* 0x0005e20008000c09 */
[----:B------:R-:W-:-:S02]  /*2b30*/  F2FP.F16.F32.PACK_AB R61, R63, R62 ;  /* 0x0000003e3f3d723e */ /* 0x000fc400000000ff */
[C---:B------:R-:W-:Y:S02]  /*2b40*/  LOP3.LUT R11, R0.reuse, 0x60, RZ, 0x3c, !PT ;  /* 0x00000060000b7812 */ /* 0x040fe400078e3cff */
[----:B------:R-:W-:Y:S02]  /*2b50*/  F2FP.F16.F32.PACK_AB R62, R65, R64 ;  /* 0x00000040413e723e */ /* 0x000fe400000000ff */
[----:B------:R-:W-:Y:S01]  /*2b60*/  F2FP.F16.F32.PACK_AB R63, R67, R66 ;  /* 0x00000042433f723e */ /* 0x000fe200000000ff */
[----:B------:R2:W-:Y:S01]  /*2b70*/  STS.128 [R11+UR9], R52 ;  /* 0x000000340b007988 */ /* 0x0005e20008000c09 */
[----:B------:R-:W-:-:S05]  /*2b80*/  LOP3.LUT R16, R0, 0x70, RZ, 0x3c, !PT ;  /* 0x0000007000107812 */ /* 0x000fca00078e3cff */
[----:B------:R2:W-:Y:S01]  /*2b90*/  STS.128 [R16+UR9], R60 ;  /* 0x0000003c10007988 */ /* 0x0005e20008000c09 */
[----:B------:R3:W-:Y:S06]  /*2ba0*/  MEMBAR.ALL.CTA ;  /* 0x0000000000007992 */ /* 0x0007ec0000008000 */
[----:B---3--:R-:W3:Y:S02]  /*2bb0*/  FENCE.VIEW.ASYNC.S ;  /* 0x00000000000073c6 */ /* 0x008ee40000000000 */
[----:B---3--:R-:W-:Y:S06]  /*2bc0*/  BAR.SYNC.DEFER_BLOCKING 0x0 ;  /* 0x0000000000007b1d */ /* 0x008fec0000010000 */
[----:B------:R2:W-:Y:S01]  /*2bd0*/  @UP1 UTMASTG.2D [UR4], [UR10] ;  /* 0x000000040a0013b5 */ /* 0x0005e20008008000 */
[----:B------:R0:W-:Y:S01]  /*2be0*/  UTMACMDFLUSH ;  /* 0x00000000000079b7 */ /* 0x0001e20000000000 */
[----:B------:R-:W-:-:S04]  /*2bf0*/  DEPBAR.LE SB0, 0x0 ;  /* 0x000080000000791a */ /* 0x000fc80000000000 */
[----:B------:R-:W-:Y:S08]  /*2c00*/  BAR.SYNC.DEFER_BLOCKING 0x0 ;  /* 0x0000000000007b1d */ /* 0x000ff00000010000 */
[----:B------:R-:W-:Y:S06]  /*2c10*/  BAR.SYNC.DEFER_BLOCKING 0x0 ;  /* 0x0000000000007b1d */ /* 0x000fec0000010000 */
[----:B--2---:R-:W-:Y:S05]  /*2c20*/  @P2 BRA `(.L_x_67) ;  /* 0x0000000000a02947 */ /* 0x004fea0003800000 */
[----:B------:R-:W2:Y:S01]  /*2c30*/  S2UR UR5, SR_CgaCtaId ;  /* 0x00000000000579c3 */ /* 0x000ea20000008800 */
[----:B------:R-:W-:Y:S01]  /*2c40*/  NOP ;  /* 0x0000000000007918 */ /* 0x000fe20000000000 */
[----:B------:R-:W-:Y:S01]  /*2c50*/  UMOV UR4, 0x50 ;  /* 0x0000005000047882 */ /* 0x000fe20000000000 */
[----:B------:R-:W-:Y:S02]  /*2c60*/  IMAD.U32 R0, RZ, RZ, UR8 ;  /* 0x00000008ff007e24 */ /* 0x000fe4000f8e00ff */
[----:B------:R-:W-:Y:S02]  /*2c70*/  IMAD.MOV.U32 R3, RZ, RZ, 0xf ;  /* 0x0000000fff037424 */ /* 0x000fe400078e00ff */
[----:B------:R-:W-:Y:S01]  /*2c80*/  IMAD.MOV.U32 R7, RZ, RZ, 0x1 ;  /* 0x00000001ff077424 */ /* 0x000fe200078e00ff */
[----:B------:R-:W-:-:S04]  /*2c90*/  LOP3.LUT R0, R0, 0xffff, RZ, 0xc0, !PT ;  /* 0x0000ffff00007812 */ /* 0x000fc800078ec0ff */
[----:B------:R-:W-:-:S05]  /*2ca0*/  SHF.R.U32.HI R0, RZ, 0x5, R0 ;  /* 0x00000005ff007819 */ /* 0x000fca0000011600 */
[----:B------:R-:W-:Y:S01]  /*2cb0*/  VIADD R2, R0, 0x10 ;  /* 0x0000001000027836 */ /* 0x000fe20000000000 */
[----:B------:R-:W-:Y:S01]  /*2cc0*/  SHF.L.U32 R0, R3, R0, RZ ;  /* 0x0000000003007219 */ /* 0x000fe200000006ff */
[----:B--2---:R-:W-:-:S03]  /*2cd0*/  ULEA UR6, UR5, UR4, 0x18 ;  /* 0x0000000405067291 */ /* 0x004fc6000f8ec0ff */
[----:B------:R-:W-:-:S04]  /*2ce0*/  SHF.L.U32 R3, R7, R2, RZ ;  /* 0x0000000207037219 */ /* 0x000fc800000006ff */
[----:B------:R-:W-:Y:S02]  /*2cf0*/  LOP3.LUT R0, R3, R0, RZ, 0xfc, !PT ;  /* 0x0000000003007212 */ /* 0x000fe400078efcff */
[----:B------:R-:W2:Y:S02]  /*2d00*/  LDS R5, [UR6] ;  /* 0x00000006ff057984 */ /* 0x000ea40008000800 */
[C---:B------:R-:W-:Y:S02]  /*2d10*/  LOP3.LUT R2, R0.reuse, 0xffff, RZ, 0xc0, !PT ;  /* 0x0000ffff00027812 */ /* 0x040fe400078ec0ff */
[----:B--2---:R-:W-:-:S04]  /*2d20*/  LOP3.LUT R3, R0, 0xffff, R5, 0x80, !PT ;  /* 0x0000ffff00037812 */ /* 0x004fc800078e8005 */
[----:B------:R-:W-:-:S13]  /*2d30*/  ISETP.NE.AND P0, PT, R3, R2, PT ;  /* 0x000000020300720c */ /* 0x000fda0003f05270 */
[----:B------:R-:W-:Y:S05]  /*2d40*/  @P0 BRA `(.L_x_68) ;  /* 0x0000000000500947 */ /* 0x000fea0003800000 */
[----:B------:R-:W-:Y:S02]  /*2d50*/  SHF.R.U32.HI R5, RZ, 0x10, R5 ;  /* 0x00000010ff057819 */ /* 0x000fe40000011605 */
[----:B------:R-:W-:-:S04]  /*2d60*/  SHF.R.U32.HI R2, RZ, 0x10, R0 ;  /* 0x00000010ff027819 */ /* 0x000fc80000011600 */
[----:B------:R-:W-:-:S04]  /*2d70*/  LOP3.LUT R5, R5, R2, RZ, 0xc0, !PT ;  /* 0x0000000205057212 */ /* 0x000fc800078ec0ff */
[----:B------:R-:W-:-:S13]  /*2d80*/  ISETP.NE.AND P0, PT, R5, R2, PT ;  /* 0x000000020500720c */ /* 0x000fda0003f05270 */
[----:B------:R-:W-:Y:S05]  /*2d90*/  @P0 BRA `(.L_x_69) ;  /* 0x0000000000300947 */ /* 0x000fea0003800000 */
[----:B------:R-:W-:Y:S01]  /*2da0*/  R2UR UR4, R0 ;  /* 0x00000000000472ca */ /* 0x000fe200000e0000 */
[----:B------:R-:W-:Y:S01]  /*2db0*/  VOTEU.ANY UR5, UPT, PT ;  /* 0x0000000000057886 */ /* 0x000fe200038e0100 */
[----:B------:R-:W2:Y:S01]  /*2dc0*/  S2R R0, SR_LANEID ;  /* 0x0000000000007919 */ /* 0x000ea20000000000 */
[----:B------:R-:W-:-:S10]  /*2dd0*/  UFLO.U32 UR5, UR5 ;  /* 0x00000005000572bd */ /* 0x000fd400080e0000 */
[----:B------:R-:W-:-:S06]  /*2de0*/  ULOP3.LUT UR4, URZ, UR4, URZ, 0x33, !UPT ;  /* 0x00000004ff047292 */ /* 0x000fcc000f8e33ff */
[----:B------:R-:W-:-:S04]  /*2df0*/  IMAD.U32 R2, RZ, RZ, UR4 ;  /* 0x00000004ff027e24 */ /* 0x000fc8000f8e00ff */
[----:B------:R-:W3:Y:S02]  /*2e00*/  REDUX UR7, R2 ;  /* 0x00000000020773c4 */ /* 0x000ee40000000000 */
[----:B------:R4:W-:Y:S01]  /*2e10*/  UTCATOMSWS.AND URZ, UR4 ;  /* 0x0000000400ff79e3 */ /* 0x0009e20008000000 */
[----:B--2---:R-:W-:Y:S01]  /*2e20*/  ISETP.EQ.U32.AND P0, PT, R0, UR5, PT ;  /* 0x0000000500007c0c */ /* 0x004fe2000bf02070 */
[----:B---3--:R-:W-:-:S12]  /*2e30*/  IMAD.U32 R0, RZ, RZ, UR7 ;  /* 0x00000007ff007e24 */ /* 0x008fd8000f8e00ff */
[----:B------:R4:W-:Y:S01]  /*2e40*/  @P0 ATOMS.AND RZ, [UR6], R0 ;  /* 0x00000000ffff098c */ /* 0x0009e2000a800006 */
[----:B------:R-:W-:Y:S05]  /*2e50*/  BRA `(.L_x_67) ;  /* 0x0000000000147947 */ /* 0x000fea0003800000 */
.L_x_69:
[----:B------:R-:W-:-:S07]  /*2e60*/  MOV R2, 0x2e80 ;  /* 0x00002e8000027802 */ /* 0x000fce0000000f00 */
[----:B-1----:R-:W-:Y:S05]  /*2e70*/  CALL.REL.NOINC `($__internal_0_$__cuda_sm10x_tcgen05_guardrail_trap_col_being_dealloced_not_returned_by_alloc) ;  /* 0x0000000000447944 */ /* 0x002fea0003c00000 */
[----:B------:R-:W-:Y:S05]  /*2e80*/  BRA `(.L_x_67) ;  /* 0x0000000000087947 */ /* 0x000fea0003800000 */
.L_x_68:
[----:B------:R-:W-:-:S07]  /*2e90*/  MOV R2, 0x2eb0 ;  /* 0x00002eb000027802 */ /* 0x000fce0000000f00 */
[----:B-1----:R-:W-:Y:S05]  /*2ea0*/  CALL.REL.NOINC `($__internal_2_$__cuda_sm10x_tcgen05_guardrail_trap_unallocated_columns_being_dealloced) ;  /* 0x0000000000507944 */ /* 0x002fea0003c00000 */
.L_x_67:
[----:B------:R-:W-:Y:S01]  /*2eb0*/  NOP ;  /* 0x0000000000007918 */ /* 0x000fe20000000000 */
[----:B----4-:R-:W-:Y:S05]  /*2ec0*/  EXIT ;  /* 0x000000000000794d */ /* 0x010fea0003800000 */
.L_x_56:
[----:B------:R-:W2:Y:S02]  /*2ed0*/  SYNCS.PHASECHK.TRANS64.TRYWAIT P0, [UR9+0x18000], RZ ;  /* 0x018000ffff0075a7 */ /* 0x000ea40008001109 */
[----:B--2---:R-:W-:Y:S05]  /*2ee0*/  @!P0 BRA `(.L_x_56) ;  /* 0xfffffffc00f88947 */ /* 0x004fea000383ffff */
[----:B------:R-:W-:Y:S05]  /*2ef0*/  BRA `(.L_x_70) ;  /* 0xffffffec00007947 */ /* 0x000fea000383ffff */
.L_x_58:
[----:B------:R-:W2:Y:S02]  /*2f00*/  SYNCS.PHASECHK.TRANS64.TRYWAIT P1, [UR9+0x18010], RZ ;  /* 0x018010ffff0075a7 */ /* 0x000ea40008021109 */
[----:B--2---:R-:W-:Y:S05]  /*2f10*/  @!P1 BRA `(.L_x_58) ;  /* 0xfffffffc00f89947 */ /* 0x004fea000383ffff */
[----:B------:R-:W-:Y:S05]  /*2f20*/  BRA `(.L_x_71) ;  /* 0xffffffec00f47947 */ /* 0x000fea000383ffff */
.L_x_59:
[----:B------:R-:W3:Y:S02]  /*2f30*/  SYNCS.PHASECHK.TRANS64.TRYWAIT P0, [UR44+0x18000], R3 ;  /* 0x01800003ff0075a7 */ /* 0x000ee4000800112c */
[----:B---3--:R-:W-:Y:S05]  /*2f40*/  @!P0 BRA `(.L_x_59) ;  /* 0xfffffffc00f88947 */ /* 0x008fea000383ffff */
[----:B------:R-:W-:Y:S05]  /*2f50*/  BRA `(.L_x_72) ;  /* 0xfffffff000807947 */ /* 0x000fea000383ffff */
.L_x_61:
[----:B------:R-:W3:Y:S02]  /*2f60*/  SYNCS.PHASECHK.TRANS64.TRYWAIT P0, [UR44+0x18010], R3 ;  /* 0x01801003ff0075a7 */ /* 0x000ee4000800112c */
[----:B---3--:R-:W-:Y:S05]  /*2f70*/  @!P0 BRA `(.L_x_61) ;  /* 0xfffffffc00f88947 */ /* 0x008fea000383ffff */
[----:B------:R-:W-:Y:S05]  /*2f80*/  BRA `(.L_x_73) ;  /* 0xfffffff4009c7947 */ /* 0x000fea000383ffff */
        .weak           $__internal_0_$__cuda_sm10x_tcgen05_guardrail_trap_col_being_dealloced_not_returned_by_alloc
        .type           $__internal_0_$__cuda_sm10x_tcgen05_guardrail_trap_col_being_dealloced_not_returned_by_alloc,@function
        .size           $__internal_0_$__cuda_sm10x_tcgen05_guardrail_trap_col_being_dealloced_not_returned_by_alloc,($__internal_1_$__cuda_sm10x_tcgen05_guardrail_trap_phase_invalid_during_alloc - $__internal_0_$__cuda_sm10x_tcgen05_guardrail_trap_col_being_dealloced_not_returned_by_alloc)
$__internal_0_$__cuda_sm10x_tcgen05_guardrail_trap_col_being_dealloced_not_returned_by_alloc:
[----:B------:R-:W-:Y:S05]  /*2f90*/  BPT.TRAP 0x1 ;  /* 0x000000040000795c */ /* 0x000fea0000300000 */
[----:B------:R-:W-:-:S04]  /*2fa0*/  IMAD.MOV.U32 R3, RZ, RZ, 0x0 ;  /* 0x00000000ff037424 */ /* 0x000fc800078e00ff */
[----:B------:R-:W-:Y:S05]  /*2fb0*/  RET.REL.NODEC R2 `(gluon_tcgen05) ;  /* 0xffffffd002107950 */ /* 0x000fea0003c3ffff */
        .weak           $__internal_1_$__cuda_sm10x_tcgen05_guardrail_trap_phase_invalid_during_alloc
        .type           $__internal_1_$__cuda_sm10x_tcgen05_guardrail_trap_phase_invalid_during_alloc,@function
        .size           $__internal_1_$__cuda_sm10x_tcgen05_guardrail_trap_phase_invalid_during_alloc,($__internal_2_$__cuda_sm10x_tcgen05_guardrail_trap_unallocated_columns_being_dealloced - $__internal_1_$__cuda_sm10x_tcgen05_guardrail_trap_phase_invalid_during_alloc)
$__internal_1_$__cuda_sm10x_tcgen05_guardrail_trap_phase_invalid_during_alloc:
[----:B------:R-:W-:Y:S05]  /*2fc0*/  BPT.TRAP 0x1 ;  /* 0x000000040000795c */ /* 0x000fea0000300000 */
[----:B------:R-:W-:-:S04]  /*2fd0*/  IMAD.MOV.U32 R3, RZ, RZ, 0x0 ;  /* 0x00000000ff037424 */ /* 0x000fc800078e00ff */
[----:B------:R-:W-:Y:S05]  /*2fe0*/  RET.REL.NODEC R2 `(gluon_tcgen05) ;  /* 0xffffffd002047950 */ /* 0x000fea0003c3ffff */
        .weak           $__internal_2_$__cuda_sm10x_tcgen05_guardrail_trap_unallocated_columns_being_dealloced
        .type           $__internal_2_$__cuda_sm10x_tcgen05_guardrail_trap_unallocated_columns_being_dealloced,@function
        .size           $__internal_2_$__cuda_sm10x_tcgen05_guardrail_trap_unallocated_columns_being_dealloced,(.L_x_77 - $__internal_2_$__cuda_sm10x_tcgen05_guardrail_trap_unallocated_columns_being_dealloced)
$__internal_2_$__cuda_sm10x_tcgen05_guardrail_trap_unallocated_columns_being_dealloced:
[----:B------:R-:W-:Y:S05]  /*2ff0*/  BPT.TRAP 0x1 ;  /* 0x000000040000795c */ /* 0x000fea0000300000 */
[----:B------:R-:W-:-:S04]  /*3000*/  IMAD.MOV.U32 R3, RZ, RZ, 0x0 ;  /* 0x00000000ff037424 */ /* 0x000fc800078e00ff */
[----:B------:R-:W-:Y:S05]  /*3010*/  RET.REL.NODEC R2 `(gluon_tcgen05) ;  /* 0xffffffcc02f87950 */ /* 0x000fea0003c3ffff */
.L_x_74:
[----:B------:R-:W-:-:S00]  /*3020*/  BRA `(.L_x_74) ;  /* 0xfffffffc00fc7947 */ /* 0x000fc0000383ffff */
[----:B------:R-:W-:-:S00]  /*3030*/  NOP ;  /* 0x0000000000007918 */ /* 0x000fc00000000000 */
        /* <DEDUP_REMOVED lines=12> */
.L_x_77:


//--------------------- .nv.shared.gluon_tcgen05  --------------------------
	.section	.nv.shared.gluon_tcgen05,"aw",@nobits
	.sectionflags	@""
	.align	16
	.zero		1024


//--------------------- .nv.shared.reserved.0     --------------------------
	.section	.nv.shared.reserved.0,"aw",@nobits
	.align	8
	.weak		__nv_reservedSMEM_offset_0_alias
	.size		__nv_reservedSMEM_offset_0_alias, 0, 64
	.other		__nv_reservedSMEM_offset_0_alias,@"STO_CUDA_RESERVED_SHARED STV_DEFAULT"
__nv_reservedSMEM_offset_0_alias:
	.zero		0
.nv.shared.reserved.0:
	.zero		64
	.weak		__nv_reservedSMEM_allocation_phase
	.type		__nv_reservedSMEM_allocation_phase,@object
	.size		__nv_reservedSMEM_allocation_phase,(.L_0 - __nv_reservedSMEM_allocation_phase)
__nv_reservedSMEM_allocation_phase:
	.zero		1
.L_0:
	.zero		7
	.weak		__nv_reservedSMEM_devtool_atexit_pc
	.type		__nv_reservedSMEM_devtool_atexit_pc,@object
	.size		__nv_reservedSMEM_devtool_atexit_pc,(__nv_reservedSMEM_allocation_mask - __nv_reservedSMEM_devtool_atexit_pc)
__nv_reservedSMEM_devtool_atexit_pc:
	.zero		8
	.weak		__nv_reservedSMEM_allocation_mask
	.type		__nv_reservedSMEM_allocation_mask,@object
	.size		__nv_reservedSMEM_allocation_mask,(.L_2 - __nv_reservedSMEM_allocation_mask)
__nv_reservedSMEM_allocation_mask:
	.zero		4
.L_2:


//--------------------- .nv.constant0.gluon_tcgen05 --------------------------
	.section	.nv.constant0.gluon_tcgen05,"a",@progbits
	.sectionflags	@""
	.align	4
.nv.constant0.gluon_tcgen05:
	.zero		976


//--------------------- SYMBOLS --------------------------

	.type		.nv.reservedSmem.offset0,@object
	.size		.nv.reservedSmem.offset0,0x4
	.type		.nv.reservedSmem.cap,@object
	.size		.nv.reservedSmem.cap,0x4
